//
// Generated by NVIDIA NVVM Compiler
//
// Compiler Build ID: CL-36424714
// Cuda compilation tools, release 13.0, V13.0.88
// Based on NVVM 20.0.0
//

.version 9.0
.target sm_100
.address_size 64

// _ZZ10pass1_1024PtPhS_S_jS_E3lk0 has been demoted
// _ZZ10pass1_1024PtPhS_S_jS_E3lk1 has been demoted
// _ZZ10pass1_1024PtPhS_S_jS_E3lk3 has been demoted
// _ZZ10pass1_1024PtPhS_S_jS_E3lk4 has been demoted
// _ZZ10pass1_1024PtPhS_S_jS_E2ct has been demoted
// _ZZ10pass1_1024PtPhS_S_jS_E2px has been demoted
// _ZZ10pass1_1024PtPhS_S_jS_E3tbf has been demoted
// _ZZ10pass2_1024PtPjjjE3lk0 has been demoted
// _ZZ10pass2_1024PtPjjjE3lk1 has been demoted
// _ZZ10pass2_1024PtPjjjE3lk2 has been demoted
// _ZZ10pass2_1024PtPjjjE3lk3 has been demoted
// _ZZ10pass2_1024PtPjjjE6labels has been demoted
// _ZZ10pass3_1024PtS_S_PjjE3cur has been demoted
// _ZZ10pass3_1024PtS_S_PjjE3lst has been demoted
// _ZZ10pass3_1024PtS_S_PjjE3bot has been demoted
// _ZZ10pass3_1024PtS_S_PjjE3lnk has been demoted

.entry _Z10pass1_1024PtPhS_S_jS_(
	.param .u64 .ptr .align 1 _Z10pass1_1024PtPhS_S_jS__param_0,
	.param .u64 .ptr .align 1 _Z10pass1_1024PtPhS_S_jS__param_1,
	.param .u64 .ptr .align 1 _Z10pass1_1024PtPhS_S_jS__param_2,
	.param .u64 .ptr .align 1 _Z10pass1_1024PtPhS_S_jS__param_3,
	.param .u32 _Z10pass1_1024PtPhS_S_jS__param_4,
	.param .u64 .ptr .align 1 _Z10pass1_1024PtPhS_S_jS__param_5
)
{
	.reg .pred 	%p<94>;
	.reg .b16 	%rs<98>;
	.reg .b32 	%r<297>;
	.reg .b64 	%rd<30>;
	// demoted variable
	.shared .align 4 .b8 _ZZ10pass1_1024PtPhS_S_jS_E3lk0[1024];
	// demoted variable
	.shared .align 4 .b8 _ZZ10pass1_1024PtPhS_S_jS_E3lk1[1024];
	// demoted variable
	.shared .align 4 .b8 _ZZ10pass1_1024PtPhS_S_jS_E3lk3[1024];
	// demoted variable
	.shared .align 4 .b8 _ZZ10pass1_1024PtPhS_S_jS_E3lk4[1024];
	// demoted variable
	.shared .align 1 .b8 _ZZ10pass1_1024PtPhS_S_jS_E2ct[512];
	// demoted variable
	.shared .align 1 .b8 _ZZ10pass1_1024PtPhS_S_jS_E2px[256];
	// demoted variable
	.shared .align 2 .b8 _ZZ10pass1_1024PtPhS_S_jS_E3tbf[64];
	ld.param.u64 	%rd9, [_Z10pass1_1024PtPhS_S_jS__param_0];
	ld.param.u64 	%rd10, [_Z10pass1_1024PtPhS_S_jS__param_1];
	ld.param.u32 	%r56, [_Z10pass1_1024PtPhS_S_jS__param_4];
	cvta.to.global.u64 	%rd11, %rd9;
	cvta.to.global.u64 	%rd12, %rd10;
	mov.u32 	%r1, %ctaid.x;
	mov.u32 	%r2, %tid.x;
	mov.u32 	%r3, %tid.y;
	shl.b32 	%r4, %r3, 6;
	shl.b32 	%r57, %r2, 1;
	add.s32 	%r58, %r4, %r57;
	mul.lo.s32 	%r59, %r56, %r1;
	shl.b32 	%r60, %r59, 10;
	cvt.u64.u32 	%rd13, %r60;
	add.s64 	%rd27, %rd12, %rd13;
	shl.b32 	%r61, %r59, 9;
	cvt.u64.u32 	%rd14, %r61;
	add.s64 	%rd29, %rd11, %rd14;
	shr.u32 	%r6, %r58, 1;
	mov.u32 	%r62, _ZZ10pass1_1024PtPhS_S_jS_E2px;
	add.s32 	%r7, %r62, %r6;
	mul.wide.u32 	%rd15, %r6, 4;
	add.s64 	%rd16, %rd27, %rd15;
	ld.global.u32 	%r63, [%rd16];
	mov.b32 	%r64, 12576;
	mov.b32 	%r65, 0;
	prmt.b32 	%r66, %r63, %r65, %r64;
	and.b32  	%r68, %r66, 16843009;
	shr.u32 	%r69, %r68, 15;
	or.b32  	%r70, %r69, %r68;
	shr.u32 	%r71, %r70, 6;
	or.b32  	%r72, %r71, %r70;
	and.b32  	%r74, %r72, 15;
	mov.u32 	%r75, _ZZ10pass1_1024PtPhS_S_jS_E2ct;
	add.s32 	%r8, %r75, %r58;
	mov.b16 	%rs40, 0;
	st.shared.u16 	[%r8], %rs40;
	st.shared.u8 	[%r7], %r74;
	and.b32  	%r76, %r70, 3;
	setp.eq.s32 	%p6, %r76, 0;
	selp.b32 	%r77, 1024, %r58, %p6;
	and.b32  	%r79, %r70, 768;
	setp.eq.s32 	%p7, %r79, 0;
	add.s32 	%r9, %r58, 1;
	selp.b32 	%r80, 1024, %r9, %p7;
	and.b32  	%r81, %r72, 6;
	setp.eq.s32 	%p8, %r81, 6;
	selp.b32 	%r82, %r77, %r80, %p8;
	and.b32  	%r10, %r66, 16777216;
	setp.eq.s32 	%p9, %r10, 0;
	selp.b32 	%r84, 1024, %r82, %p9;
	shl.b32 	%r85, %r58, 1;
	mov.u32 	%r86, _ZZ10pass1_1024PtPhS_S_jS_E3lk0;
	add.s32 	%r11, %r86, %r85;
	st.shared.u32 	[%r11], %r84;
	setp.ne.s32 	%p10, %r74, 15;
	mov.b32 	%r87, -1;
	vote.sync.ballot.b32 	%r88, %p10, %r87;
	sub.s32 	%r12, 32, %r2;
	shl.b32 	%r89, %r88, %r12;
	clz.b32 	%r90, %r89;
	setp.eq.s32 	%p12, %r89, 0;
	setp.eq.s32 	%p13, %r74, 15;
	and.pred  	%p1, %p12, %p13;
	not.b32 	%r91, %r90;
	add.s32 	%r92, %r2, %r91;
	max.s32 	%r93, %r92, 0;
	shl.b32 	%r13, %r3, 5;
	add.s32 	%r94, %r13, %r93;
	shl.b32 	%r95, %r94, 2;
	add.s32 	%r96, %r86, %r95;
	ld.shared.u32 	%r97, [%r96];
	setp.eq.s32 	%p14, %r97, 1024;
	shl.b32 	%r98, %r93, 1;
	add.s32 	%r99, %r98, %r4;
	add.s32 	%r100, %r99, 2;
	selp.b32 	%r101, %r100, %r97, %p14;
	setp.ne.s32 	%p15, %r2, 0;
	and.b32  	%r102, %r66, 1;
	setp.eq.b32 	%p16, %r102, 1;
	and.pred  	%p17, %p15, %p16;
	setp.eq.s32 	%p18, %r77, %r58;
	setp.eq.s32 	%p19, %r82, %r58;
	selp.b32 	%r103, %r101, %r77, %p18;
	selp.b32 	%r290, %r103, %r77, %p17;
	selp.b32 	%r104, %r101, %r82, %p19;
	selp.b32 	%r291, %r104, %r82, %p17;
	setp.ne.s32 	%p20, %r2, 31;
	shl.b32 	%r105, %r3, 1;
	mov.u32 	%r106, _ZZ10pass1_1024PtPhS_S_jS_E3tbf;
	add.s32 	%r16, %r106, %r105;
	@%p20 bra 	$L__BB0_2;
	add.s32 	%r107, %r291, 512;
	selp.b32 	%r108, %r291, %r107, %p1;
	cvt.u16.u32 	%rs41, %r108;
	selp.b16 	%rs42, 1536, %rs41, %p9;
	st.shared.u16 	[%r16], %rs42;
$L__BB0_2:
	bar.sync 	0;
	setp.eq.s32 	%p22, %r3, 0;
	add.s32 	%r17, %r106, %r57;
	add.s32 	%r18, %r62, %r13;
	@%p22 bra 	$L__BB0_5;
	ld.shared.u16 	%rs43, [%r17];
	shr.u16 	%rs44, %rs43, 9;
	and.b16  	%rs45, %rs44, 1;
	setp.eq.b16 	%p23, %rs45, 1;
	mov.b32 	%r112, -1;
	vote.sync.ballot.b32 	%r113, %p23, %r112;
	sub.s32 	%r114, 32, %r3;
	shl.b32 	%r115, %r113, %r114;
	clz.b32 	%r116, %r115;
	not.b32 	%r117, %r116;
	add.s32 	%r118, %r3, %r117;
	max.s32 	%r19, %r118, 0;
	ld.shared.u8 	%rs46, [%r18];
	and.b16  	%rs47, %rs46, 17;
	setp.eq.s16 	%p25, %rs47, 0;
	@%p25 bra 	$L__BB0_5;
	shl.b32 	%r119, %r19, 1;
	add.s32 	%r121, %r106, %r119;
	ld.shared.u16 	%r122, [%r121];
	shl.b32 	%r123, %r19, 6;
	add.s32 	%r124, %r123, 64;
	and.b32  	%r125, %r122, 1024;
	setp.eq.s32 	%p26, %r125, 0;
	selp.b32 	%r126, %r122, %r124, %p26;
	and.b32  	%r127, %r126, 511;
	setp.eq.s32 	%p27, %r290, %r4;
	selp.b32 	%r290, %r127, %r290, %p27;
	setp.eq.s32 	%p28, %r291, %r4;
	selp.b32 	%r291, %r127, %r291, %p28;
$L__BB0_5:
	shl.b32 	%r128, %r291, 16;
	or.b32  	%r129, %r128, %r290;
	st.shared.u32 	[%r11], %r129;
	setp.gt.u32 	%p29, %r56, -3;
	shl.b32 	%r130, %r6, 2;
	mov.u32 	%r131, _ZZ10pass1_1024PtPhS_S_jS_E3lk1;
	add.s32 	%r24, %r131, %r130;
	mov.u32 	%r132, _ZZ10pass1_1024PtPhS_S_jS_E3lk4;
	add.s32 	%r25, %r132, %r130;
	@%p29 bra 	$L__BB0_67;
	mov.u32 	%r135, _ZZ10pass1_1024PtPhS_S_jS_E3lk3;
	add.s32 	%r26, %r135, %r130;
	add.s32 	%r27, %r135, %r85;
	add.s32 	%r28, %r132, %r85;
	add.s32 	%r29, %r56, 1;
	mov.b32 	%r292, 1;
$L__BB0_7:
	setp.ne.s32 	%p30, %r2, 31;
	setp.ne.s32 	%p31, %r2, 0;
	add.s64 	%rd18, %rd27, %rd15;
	ld.global.u32 	%r138, [%rd18+1024];
	mov.b32 	%r139, 12576;
	mov.b32 	%r140, 0;
	prmt.b32 	%r141, %r138, %r140, %r139;
	and.b32  	%r142, %r141, 16843009;
	shr.u32 	%r143, %r142, 15;
	or.b32  	%r144, %r143, %r142;
	shr.u32 	%r145, %r144, 6;
	or.b32  	%r146, %r145, %r144;
	and.b32  	%r147, %r146, 15;
	ld.shared.u8 	%rs48, [%r7];
	cvt.u32.u16 	%r148, %rs48;
	and.b32  	%r149, %r148, 3;
	setp.ne.s32 	%p32, %r149, 0;
	selp.u32 	%r150, 1, 0, %p32;
	and.b32  	%r151, %r148, 12;
	setp.eq.s32 	%p33, %r151, 0;
	or.b32  	%r152, %r150, 256;
	selp.b32 	%r153, %r150, %r152, %p33;
	st.shared.u16 	[%r8], %r153;
	or.b32  	%r154, %r147, %r148;
	mul.wide.u16 	%r156, %rs48, 16;
	or.b32  	%r157, %r147, %r156;
	st.shared.u8 	[%r7], %r157;
	and.b32  	%r158, %r154, 3;
	setp.eq.s32 	%p34, %r158, 0;
	selp.b32 	%r159, 1024, %r58, %p34;
	and.b32  	%r161, %r154, 12;
	setp.eq.s32 	%p35, %r161, 0;
	selp.b32 	%r162, 1024, %r9, %p35;
	and.b32  	%r163, %r154, 6;
	setp.eq.s32 	%p36, %r163, 6;
	selp.b32 	%r164, %r159, %r162, %p36;
	and.b32  	%r31, %r154, 8;
	setp.eq.s32 	%p37, %r31, 0;
	selp.b32 	%r166, 1024, %r164, %p37;
	st.shared.u32 	[%r24], %r166;
	and.b32  	%r167, %r154, 15;
	setp.ne.s32 	%p38, %r167, 15;
	mov.b32 	%r168, -1;
	vote.sync.ballot.b32 	%r169, %p38, %r168;
	shl.b32 	%r170, %r169, %r12;
	clz.b32 	%r171, %r170;
	setp.eq.s32 	%p40, %r170, 0;
	setp.eq.s32 	%p41, %r167, 15;
	and.pred  	%p2, %p40, %p41;
	not.b32 	%r172, %r171;
	add.s32 	%r173, %r2, %r172;
	max.s32 	%r174, %r173, 0;
	add.s32 	%r175, %r13, %r174;
	shl.b32 	%r176, %r175, 2;
	mov.u32 	%r177, _ZZ10pass1_1024PtPhS_S_jS_E3lk1;
	add.s32 	%r178, %r177, %r176;
	ld.shared.u32 	%r179, [%r178];
	setp.eq.s32 	%p42, %r179, 1024;
	shl.b32 	%r180, %r174, 1;
	add.s32 	%r181, %r180, %r4;
	add.s32 	%r182, %r181, 2;
	selp.b32 	%r183, %r182, %r179, %p42;
	and.b32  	%r184, %r154, 1;
	setp.eq.b32 	%p43, %r184, 1;
	and.pred  	%p44, %p31, %p43;
	setp.eq.s32 	%p45, %r159, %r58;
	setp.eq.s32 	%p46, %r164, %r58;
	selp.b32 	%r185, %r183, %r159, %p45;
	selp.b32 	%r293, %r185, %r159, %p44;
	selp.b32 	%r186, %r183, %r164, %p46;
	selp.b32 	%r294, %r186, %r164, %p44;
	@%p30 bra 	$L__BB0_9;
	add.s32 	%r187, %r294, 512;
	selp.b32 	%r188, %r294, %r187, %p2;
	cvt.u16.u32 	%rs49, %r188;
	selp.b16 	%rs50, 1536, %rs49, %p37;
	shl.b32 	%r189, %r3, 1;
	mov.u32 	%r190, _ZZ10pass1_1024PtPhS_S_jS_E3tbf;
	add.s32 	%r191, %r190, %r189;
	st.shared.u16 	[%r191], %rs50;
$L__BB0_9:
	setp.eq.s32 	%p48, %r3, 0;
	bar.sync 	0;
	@%p48 bra 	$L__BB0_12;
	shl.b32 	%r192, %r2, 1;
	mov.u32 	%r193, _ZZ10pass1_1024PtPhS_S_jS_E3tbf;
	add.s32 	%r194, %r193, %r192;
	ld.shared.u16 	%rs51, [%r194];
	shr.u16 	%rs52, %rs51, 9;
	and.b16  	%rs53, %rs52, 1;
	setp.eq.b16 	%p49, %rs53, 1;
	mov.b32 	%r195, -1;
	vote.sync.ballot.b32 	%r196, %p49, %r195;
	sub.s32 	%r197, 32, %r3;
	shl.b32 	%r198, %r196, %r197;
	clz.b32 	%r199, %r198;
	not.b32 	%r200, %r199;
	add.s32 	%r201, %r3, %r200;
	max.s32 	%r34, %r201, 0;
	ld.shared.u8 	%rs54, [%r18];
	and.b16  	%rs55, %rs54, 17;
	setp.eq.s16 	%p51, %rs55, 0;
	@%p51 bra 	$L__BB0_12;
	shl.b32 	%r202, %r34, 1;
	mov.u32 	%r203, _ZZ10pass1_1024PtPhS_S_jS_E3tbf;
	add.s32 	%r204, %r203, %r202;
	ld.shared.u16 	%r205, [%r204];
	shl.b32 	%r206, %r34, 6;
	add.s32 	%r207, %r206, 64;
	and.b32  	%r208, %r205, 1024;
	setp.eq.s32 	%p52, %r208, 0;
	selp.b32 	%r209, %r205, %r207, %p52;
	and.b32  	%r210, %r209, 511;
	setp.eq.s32 	%p53, %r293, %r4;
	selp.b32 	%r293, %r210, %r293, %p53;
	setp.eq.s32 	%p54, %r294, %r4;
	selp.b32 	%r294, %r210, %r294, %p54;
$L__BB0_12:
	shl.b32 	%r211, %r294, 16;
	or.b32  	%r212, %r211, %r293;
	st.shared.u32 	[%r24], %r212;
	ld.shared.u32 	%r39, [%r11];
	or.b32  	%r213, %r39, 33554944;
	st.shared.u32 	[%r11], %r213;
	bar.sync 	0;
	ld.shared.u32 	%r295, [%r24];
	ld.shared.u8 	%rs56, [%r8];
	setp.eq.s16 	%p55, %rs56, 0;
	shl.b32 	%r214, %r39, 1;
	and.b32  	%r215, %r214, 131070;
	mov.u32 	%r216, _ZZ10pass1_1024PtPhS_S_jS_E3lk0;
	add.s32 	%r41, %r216, %r215;
	@%p55 bra 	$L__BB0_14;
	st.shared.u16 	[%r41], %r295;
$L__BB0_14:
	ld.shared.u8 	%rs57, [%r8+1];
	setp.eq.s16 	%p56, %rs57, 0;
	shr.u32 	%r217, %r39, 15;
	and.b32  	%r218, %r217, 131070;
	add.s32 	%r42, %r216, %r218;
	@%p56 bra 	$L__BB0_16;
	shr.u32 	%r220, %r295, 16;
	st.shared.u16 	[%r42], %r220;
$L__BB0_16:
	bar.sync 	0;
$L__BB0_17:
	ld.shared.u8 	%rs58, [%r8];
	setp.eq.s16 	%p58, %rs58, 0;
	mov.pred 	%p93, 0;
	@%p58 bra 	$L__BB0_20;
	ld.shared.u16 	%rs1, [%r41];
	cvt.u16.u32 	%rs59, %r295;
	setp.ne.s16 	%p93, %rs1, %rs59;
	cvt.u32.u16 	%r221, %rs1;
	and.b32  	%r44, %r295, 65535;
	setp.le.u32 	%p59, %r44, %r221;
	@%p59 bra 	$L__BB0_20;
	shl.b32 	%r222, %r44, 1;
	mov.u32 	%r223, _ZZ10pass1_1024PtPhS_S_jS_E3lk1;
	add.s32 	%r224, %r223, %r222;
	st.shared.u16 	[%r224], %rs1;
$L__BB0_20:
	selp.u16 	%rs87, 1, 0, %p93;
	shr.u32 	%r45, %r295, 16;
	ld.shared.u8 	%rs60, [%r8+1];
	setp.eq.s16 	%p60, %rs60, 0;
	@%p60 bra 	$L__BB0_23;
	ld.shared.u16 	%rs3, [%r42];
	cvt.u32.u16 	%r225, %rs3;
	setp.eq.s32 	%p61, %r45, %r225;
	selp.b16 	%rs87, %rs87, 1, %p61;
	setp.le.u32 	%p62, %r45, %r225;
	@%p62 bra 	$L__BB0_23;
	shl.b32 	%r226, %r45, 1;
	mov.u32 	%r227, _ZZ10pass1_1024PtPhS_S_jS_E3lk1;
	add.s32 	%r228, %r227, %r226;
	st.shared.u16 	[%r228], %rs3;
$L__BB0_23:
	cvt.u32.u16 	%r229, %rs87;
	{ 
	.reg .pred 	%p1; 
	.reg .pred 	%p2; 
	setp.ne.u32 	%p1, %r229, 0; 
	bar.red.or.pred 	%p2, 0, %p1; 
	selp.u32 	%r46, 1, 0, %p2; 
	}
	cvt.u16.u32 	%rs88, %r295;
	and.b32  	%r230, %r295, 65024;
	setp.ne.s32 	%p63, %r230, 0;
	@%p63 bra 	$L__BB0_25;
	shl.b32 	%r231, %r295, 1;
	and.b32  	%r232, %r231, 1022;
	mov.u32 	%r233, _ZZ10pass1_1024PtPhS_S_jS_E3lk1;
	add.s32 	%r234, %r233, %r232;
	ld.shared.u16 	%rs88, [%r234];
$L__BB0_25:
	cvt.u32.u16 	%r235, %rs88;
	mov.b32 	%r236, 12884;
	prmt.b32 	%r47, %r295, %r235, %r236;
	shr.u32 	%r48, %r47, 16;
	{ .reg .b16 tmp; mov.b32 {tmp, %rs89}, %r47; }
	setp.gt.u32 	%p64, %r47, 33554431;
	@%p64 bra 	$L__BB0_27;
	shl.b32 	%r237, %r48, 1;
	mov.u32 	%r238, _ZZ10pass1_1024PtPhS_S_jS_E3lk1;
	add.s32 	%r239, %r238, %r237;
	ld.shared.u16 	%rs89, [%r239];
$L__BB0_27:
	setp.eq.s32 	%p65, %r46, 0;
	cvt.u32.u16 	%r240, %rs89;
	mov.b32 	%r241, 21520;
	prmt.b32 	%r295, %r47, %r240, %r241;
	@%p65 bra 	$L__BB0_35;
	ld.shared.u8 	%rs61, [%r8];
	setp.eq.s16 	%p66, %rs61, 0;
	@%p66 bra 	$L__BB0_31;
	ld.shared.u16 	%r242, [%r41];
	and.b32  	%r243, %r295, 65535;
	setp.ge.u32 	%p67, %r243, %r242;
	@%p67 bra 	$L__BB0_31;
	st.shared.u16 	[%r41], %r295;
$L__BB0_31:
	shr.u32 	%r50, %r295, 16;
	ld.shared.u8 	%rs62, [%r8+1];
	setp.eq.s16 	%p68, %rs62, 0;
	@%p68 bra 	$L__BB0_34;
	ld.shared.u16 	%r244, [%r42];
	setp.ge.u32 	%p69, %r50, %r244;
	@%p69 bra 	$L__BB0_34;
	st.shared.u16 	[%r42], %r50;
$L__BB0_34:
	bar.sync 	0;
	bra.uni 	$L__BB0_17;
$L__BB0_35:
	st.shared.u32 	[%r24], %r295;
	and.b32  	%r51, %r292, 1;
	setp.eq.b32 	%p70, %r51, 1;
	setp.ne.s32 	%p71, %r292, 1;
	and.pred  	%p5, %p71, %p70;
	not.pred 	%p72, %p5;
	@%p72 bra 	$L__BB0_47;
	ld.shared.u16 	%rs12, [%r27];
	and.b16  	%rs63, %rs12, -512;
	setp.ne.s16 	%p73, %rs63, 512;
	mov.u16 	%rs90, %rs12;
	@%p73 bra 	$L__BB0_38;
	shl.b16 	%rs64, %rs12, 1;
	cvt.u32.u16 	%r245, %rs64;
	and.b32  	%r246, %r245, 1022;
	mov.u32 	%r247, _ZZ10pass1_1024PtPhS_S_jS_E3lk3;
	add.s32 	%r248, %r247, %r246;
	ld.shared.u16 	%rs90, [%r248];
$L__BB0_38:
	setp.gt.u16 	%p74, %rs90, 511;
	mov.u16 	%rs91, %rs12;
	@%p74 bra 	$L__BB0_41;
	mul.wide.u16 	%r249, %rs90, 2;
	mov.u32 	%r250, _ZZ10pass1_1024PtPhS_S_jS_E3lk0;
	add.s32 	%r251, %r250, %r249;
	ld.shared.u16 	%rs91, [%r251];
	setp.lt.u16 	%p75, %rs91, 512;
	@%p75 bra 	$L__BB0_41;
	setp.lt.u16 	%p76, %rs12, 512;
	cvt.u16.u32 	%rs65, %r58;
	or.b16  	%rs66, %rs65, 512;
	selp.b16 	%rs91, %rs66, %rs12, %p76;
$L__BB0_41:
	ld.shared.u16 	%rs18, [%r27+2];
	and.b16  	%rs67, %rs18, -512;
	setp.ne.s16 	%p77, %rs67, 512;
	mov.u16 	%rs92, %rs18;
	@%p77 bra 	$L__BB0_43;
	shl.b16 	%rs68, %rs18, 1;
	cvt.u32.u16 	%r252, %rs68;
	and.b32  	%r253, %r252, 1022;
	mov.u32 	%r254, _ZZ10pass1_1024PtPhS_S_jS_E3lk3;
	add.s32 	%r255, %r254, %r253;
	ld.shared.u16 	%rs92, [%r255];
$L__BB0_43:
	setp.gt.u16 	%p78, %rs92, 511;
	mov.u16 	%rs93, %rs18;
	@%p78 bra 	$L__BB0_46;
	mul.wide.u16 	%r256, %rs92, 2;
	mov.u32 	%r257, _ZZ10pass1_1024PtPhS_S_jS_E3lk0;
	add.s32 	%r258, %r257, %r256;
	ld.shared.u16 	%rs93, [%r258];
	setp.lt.u16 	%p79, %rs93, 512;
	@%p79 bra 	$L__BB0_46;
	setp.lt.u16 	%p80, %rs18, 512;
	cvt.u16.u32 	%rs69, %r9;
	or.b16  	%rs70, %rs69, 512;
	selp.b16 	%rs93, %rs70, %rs18, %p80;
$L__BB0_46:
	cvt.u32.u16 	%r259, %rs93;
	shl.b32 	%r260, %r259, 16;
	cvt.u32.u16 	%r261, %rs91;
	or.b32  	%r296, %r260, %r261;
	bra.uni 	$L__BB0_48;
$L__BB0_47:
	ld.shared.u32 	%r296, [%r11];
$L__BB0_48:
	st.shared.u32 	[%r26], %r296;
	bar.sync 	0;
	ld.shared.u32 	%r262, [%r24];
	st.shared.u32 	[%r11], %r262;
	setp.gt.u32 	%p81, %r292, 3;
	@%p81 bra 	$L__BB0_50;
	ld.shared.u32 	%r277, [%r26];
	st.shared.u32 	[%r25], %r277;
	bra.uni 	$L__BB0_60;
$L__BB0_50:
	setp.eq.s32 	%p82, %r51, 0;
	@%p82 bra 	$L__BB0_60;
	ld.shared.u16 	%rs94, [%r28];
	setp.gt.u16 	%p83, %rs94, 511;
	@%p83 bra 	$L__BB0_55;
	mul.wide.u16 	%r263, %rs94, 2;
	mov.u32 	%r264, _ZZ10pass1_1024PtPhS_S_jS_E3lk3;
	add.s32 	%r265, %r264, %r263;
	ld.shared.u16 	%rs25, [%r265];
	and.b16  	%rs71, %rs25, -512;
	setp.ne.s16 	%p84, %rs71, 512;
	@%p84 bra 	$L__BB0_54;
	shl.b16 	%rs73, %rs25, 1;
	cvt.u32.u16 	%r266, %rs73;
	and.b32  	%r267, %r266, 1022;
	add.s32 	%r269, %r264, %r267;
	cvt.u16.u32 	%rs74, %r58;
	or.b16  	%rs75, %rs74, -32768;
	st.shared.u16 	[%r269], %rs75;
	or.b16  	%rs94, %rs94, -32768;
	bra.uni 	$L__BB0_55;
$L__BB0_54:
	or.b16  	%rs72, %rs94, -32768;
	setp.lt.s16 	%p85, %rs25, 0;
	selp.b16 	%rs94, %rs72, %rs25, %p85;
$L__BB0_55:
	st.shared.u16 	[%r28], %rs94;
	ld.shared.u16 	%rs95, [%r28+2];
	setp.gt.u16 	%p86, %rs95, 511;
	@%p86 bra 	$L__BB0_59;
	mul.wide.u16 	%r270, %rs95, 2;
	mov.u32 	%r271, _ZZ10pass1_1024PtPhS_S_jS_E3lk3;
	add.s32 	%r272, %r271, %r270;
	ld.shared.u16 	%rs30, [%r272];
	and.b16  	%rs76, %rs30, -512;
	setp.ne.s16 	%p87, %rs76, 512;
	@%p87 bra 	$L__BB0_58;
	shl.b16 	%rs78, %rs30, 1;
	cvt.u32.u16 	%r273, %rs78;
	and.b32  	%r274, %r273, 1022;
	add.s32 	%r276, %r271, %r274;
	cvt.u16.u32 	%rs79, %r9;
	or.b16  	%rs80, %rs79, -32768;
	st.shared.u16 	[%r276], %rs80;
	or.b16  	%rs95, %rs95, -32768;
	bra.uni 	$L__BB0_59;
$L__BB0_58:
	or.b16  	%rs77, %rs95, -32768;
	setp.lt.s16 	%p88, %rs30, 0;
	selp.b16 	%rs95, %rs77, %rs30, %p88;
$L__BB0_59:
	st.shared.u16 	[%r28+2], %rs95;
$L__BB0_60:
	bar.sync 	0;
	@%p72 bra 	$L__BB0_66;
	ld.shared.u32 	%r278, [%r26];
	add.s64 	%rd20, %rd29, %rd15;
	st.global.u32 	[%rd20], %r278;
	ld.shared.u16 	%rs96, [%r28];
	setp.gt.s16 	%p90, %rs96, -1;
	@%p90 bra 	$L__BB0_63;
	shl.b16 	%rs81, %rs96, 1;
	cvt.u32.u16 	%r279, %rs81;
	and.b32  	%r280, %r279, 1022;
	mov.u32 	%r281, _ZZ10pass1_1024PtPhS_S_jS_E3lk3;
	add.s32 	%r282, %r281, %r280;
	ld.shared.u16 	%rs82, [%r282];
	and.b16  	%rs83, %rs82, 511;
	or.b16  	%rs96, %rs83, 512;
$L__BB0_63:
	st.shared.u16 	[%r28], %rs96;
	ld.shared.u16 	%rs97, [%r28+2];
	setp.gt.s16 	%p91, %rs97, -1;
	@%p91 bra 	$L__BB0_65;
	shl.b16 	%rs84, %rs97, 1;
	cvt.u32.u16 	%r283, %rs84;
	and.b32  	%r284, %r283, 1022;
	mov.u32 	%r285, _ZZ10pass1_1024PtPhS_S_jS_E3lk3;
	add.s32 	%r286, %r285, %r284;
	ld.shared.u16 	%rs85, [%r286];
	and.b16  	%rs86, %rs85, 511;
	or.b16  	%rs97, %rs86, 512;
$L__BB0_65:
	st.shared.u16 	[%r28+2], %rs97;
	add.s64 	%rd29, %rd29, 1024;
$L__BB0_66:
	add.s32 	%r55, %r292, 1;
	setp.ne.s32 	%p92, %r292, %r29;
	add.s64 	%rd27, %rd27, 1024;
	mov.u32 	%r292, %r55;
	@%p92 bra 	$L__BB0_7;
$L__BB0_67:
	ld.param.u64 	%rd26, [_Z10pass1_1024PtPhS_S_jS__param_2];
	cvta.to.global.u64 	%rd21, %rd26;
	shl.b32 	%r287, %r1, 10;
	mul.wide.u32 	%rd22, %r287, 2;
	add.s64 	%rd23, %rd21, %rd22;
	ld.shared.u32 	%r288, [%r25];
	mul.wide.u32 	%rd24, %r6, 4;
	add.s64 	%rd25, %rd23, %rd24;
	st.global.u32 	[%rd25], %r288;
	ld.shared.u32 	%r289, [%r24];
	st.global.u32 	[%rd25+1024], %r289;
	ret;

}
.entry _Z10pass2_1024PtPjjj(
	.param .u64 .ptr .align 1 _Z10pass2_1024PtPjjj_param_0,
	.param .u64 .ptr .align 1 _Z10pass2_1024PtPjjj_param_1,
	.param .u32 _Z10pass2_1024PtPjjj_param_2,
	.param .u32 _Z10pass2_1024PtPjjj_param_3
)
{
	.reg .pred 	%p<53>;
	.reg .b16 	%rs<61>;
	.reg .b32 	%r<178>;
	.reg .b64 	%rd<63>;
	// demoted variable
	.shared .align 4 .b8 _ZZ10pass2_1024PtPjjjE3lk0[2048];
	// demoted variable
	.shared .align 2 .b8 _ZZ10pass2_1024PtPjjjE3lk1[1024];
	// demoted variable
	.shared .align 4 .b8 _ZZ10pass2_1024PtPjjjE3lk2[2048];
	// demoted variable
	.shared .align 2 .b8 _ZZ10pass2_1024PtPjjjE3lk3[1024];
	// demoted variable
	.shared .align 4 .u32 _ZZ10pass2_1024PtPjjjE6labels;
	ld.param.u64 	%rd31, [_Z10pass2_1024PtPjjj_param_0];
	ld.param.u64 	%rd30, [_Z10pass2_1024PtPjjj_param_1];
	ld.param.u32 	%r175, [_Z10pass2_1024PtPjjj_param_2];
	ld.param.u32 	%r51, [_Z10pass2_1024PtPjjj_param_3];
	cvta.to.global.u64 	%rd1, %rd31;
	mov.u32 	%r1, %tid.x;
	mad.lo.s32 	%r2, %r175, %r51, %r175;
	mov.u32 	%r52, %ctaid.x;
	mul.lo.s32 	%r53, %r52, %r2;
	shl.b32 	%r3, %r53, 9;
	add.s32 	%r54, %r3, 512;
	mul.wide.u32 	%rd32, %r54, 2;
	add.s64 	%rd33, %rd1, %rd32;
	cvt.u64.u32 	%rd2, %r1;
	mul.wide.u32 	%rd34, %r1, 2;
	add.s64 	%rd35, %rd33, %rd34;
	ld.global.u16 	%rs32, [%rd35];
	cvt.u32.u16 	%r55, %rs32;
	shl.b32 	%r56, %r1, 2;
	mov.u32 	%r57, _ZZ10pass2_1024PtPjjjE3lk0;
	add.s32 	%r4, %r57, %r56;
	st.shared.u32 	[%r4], %r55;
	shl.b32 	%r58, %r1, 1;
	mov.u32 	%r59, _ZZ10pass2_1024PtPjjjE3lk3;
	add.s32 	%r5, %r59, %r58;
	st.shared.u16 	[%r5], %rs32;
	mov.u32 	%r60, _ZZ10pass2_1024PtPjjjE3lk2;
	add.s32 	%r6, %r60, %r56;
	mov.b32 	%r61, 1024;
	st.shared.u32 	[%r6], %r61;
	shl.b32 	%r62, %r51, 9;
	cvt.u64.u32 	%rd3, %r62;
	mul.wide.u32 	%rd36, %r62, 2;
	add.s64 	%rd59, %rd33, %rd36;
	mov.b32 	%r63, 0;
	st.shared.u32 	[_ZZ10pass2_1024PtPjjjE6labels], %r63;
	bar.sync 	0;
	setp.gt.u32 	%p4, %r175, 1;
	@%p4 bra 	$L__BB1_2;
	ld.shared.u32 	%r173, [%r4];
	bra.uni 	$L__BB1_34;
$L__BB1_2:
	cvt.u32.u64 	%r65, %rd3;
	add.s32 	%r66, %r65, 512;
	cvt.u64.u32 	%rd37, %r66;
	neg.s64 	%rd5, %rd37;
	shl.b32 	%r8, %r51, 10;
	mov.b32 	%r170, 1;
	shl.b64 	%rd39, %rd5, 1;
$L__BB1_3:
	shl.b64 	%rd38, %rd2, 1;
	add.s64 	%rd7, %rd59, %rd38;
	ld.global.u16 	%rs1, [%rd7];
	setp.lt.u32 	%p5, %r170, 2;
	@%p5 bra 	$L__BB1_5;
	ld.shared.u16 	%rs33, [%r5];
	setp.lt.u16 	%p6, %rs33, 512;
	selp.b16 	%rs34, %rs1, %rs33, %p6;
	st.shared.u16 	[%r5], %rs34;
$L__BB1_5:
	ld.global.u16 	%r67, [%rd7+1024];
	add.s32 	%r68, %r67, 512;
	st.shared.u32 	[%r6], %r68;
	bar.sync 	0;
	ld.shared.u32 	%r69, [%r4];
	and.b32  	%r10, %r69, 65535;
	cvt.u16.u32 	%rs53, %r69;
	setp.gt.u16 	%p7, %rs1, 511;
	mul.wide.u16 	%r70, %rs1, 4;
	add.s32 	%r11, %r60, %r70;
	mul.wide.u16 	%r72, %rs1, 2;
	mov.u32 	%r73, _ZZ10pass2_1024PtPjjjE3lk1;
	add.s32 	%r12, %r73, %r72;
	@%p7 bra 	$L__BB1_7;
	st.shared.u32 	[%r11], %r10;
	bra.uni 	$L__BB1_9;
$L__BB1_7:
	setp.gt.u16 	%p8, %rs1, 1023;
	@%p8 bra 	$L__BB1_9;
	st.shared.u16 	[%r12+-1024], %rs53;
$L__BB1_9:
	bar.sync 	0;
$L__BB1_10:
	@%p7 bra 	$L__BB1_13;
	ld.shared.u32 	%r13, [%r11];
	cvt.u32.u16 	%r14, %rs53;
	setp.ne.s32 	%p52, %r13, %r14;
	setp.ge.u32 	%p13, %r13, %r14;
	@%p13 bra 	$L__BB1_16;
	shl.b32 	%r78, %r14, 2;
	add.s32 	%r80, %r57, %r78;
	st.shared.u32 	[%r80], %r13;
	bra.uni 	$L__BB1_16;
$L__BB1_13:
	setp.gt.u16 	%p11, %rs1, 1023;
	mov.pred 	%p52, 0;
	@%p11 bra 	$L__BB1_16;
	ld.shared.u16 	%rs4, [%r12+-1024];
	setp.ne.s16 	%p52, %rs4, %rs53;
	setp.ge.u16 	%p12, %rs4, %rs53;
	@%p12 bra 	$L__BB1_16;
	cvt.u32.u16 	%r74, %rs4;
	mul.wide.u16 	%r75, %rs53, 4;
	add.s32 	%r77, %r57, %r75;
	st.shared.u32 	[%r77], %r74;
$L__BB1_16:
	selp.u32 	%r81, 1, 0, %p52;
	{ 
	.reg .pred 	%p1; 
	.reg .pred 	%p2; 
	setp.ne.u32 	%p1, %r81, 0; 
	bar.red.or.pred 	%p2, 0, %p1; 
	selp.u32 	%r15, 1, 0, %p2; 
	}
	setp.gt.u16 	%p14, %rs53, 511;
	@%p14 bra 	$L__BB1_18;
	mul.wide.u16 	%r82, %rs53, 4;
	add.s32 	%r84, %r57, %r82;
	ld.shared.u16 	%rs53, [%r84];
$L__BB1_18:
	setp.eq.s32 	%p15, %r15, 0;
	@%p15 bra 	$L__BB1_26;
	@%p7 bra 	$L__BB1_22;
	ld.shared.u32 	%r85, [%r11];
	cvt.u32.u16 	%r16, %rs53;
	setp.le.u32 	%p19, %r85, %r16;
	@%p19 bra 	$L__BB1_25;
	st.shared.u32 	[%r11], %r16;
	bra.uni 	$L__BB1_25;
$L__BB1_22:
	setp.gt.u16 	%p17, %rs1, 1023;
	@%p17 bra 	$L__BB1_25;
	ld.shared.u16 	%rs35, [%r12+-1024];
	setp.ge.u16 	%p18, %rs53, %rs35;
	@%p18 bra 	$L__BB1_25;
	st.shared.u16 	[%r12+-1024], %rs53;
$L__BB1_25:
	bar.sync 	0;
	bra.uni 	$L__BB1_10;
$L__BB1_26:
	add.s64 	%rd40, %rd59, %rd39;
	mul.wide.u32 	%rd41, %r8, 2;
	add.s64 	%rd42, %rd40, %rd41;
	shl.b64 	%rd43, %rd2, 1;
	add.s64 	%rd44, %rd40, %rd43;
	st.global.u16 	[%rd44+1024], %rs53;
	add.s64 	%rd8, %rd42, 1024;
	ld.shared.u32 	%r17, [%r6];
	and.b32  	%r86, %r17, 65024;
	setp.ne.s32 	%p20, %r86, 0;
	@%p20 bra 	$L__BB1_28;
	shl.b32 	%r87, %r17, 2;
	and.b32  	%r88, %r87, 2044;
	add.s32 	%r90, %r57, %r88;
	st.shared.u32 	[%r90], %r1;
$L__BB1_28:
	bar.sync 	0;
	ld.shared.u32 	%r18, [%r6];
	and.b32  	%r91, %r18, 65024;
	setp.ne.s32 	%p21, %r91, 0;
	@%p21 bra 	$L__BB1_30;
	shl.b32 	%r94, %r18, 2;
	and.b32  	%r95, %r94, 2044;
	add.s32 	%r97, %r57, %r95;
	ld.shared.u16 	%r171, [%r97];
	bra.uni 	$L__BB1_31;
$L__BB1_30:
	and.b32  	%r92, %r18, 64512;
	setp.eq.s32 	%p22, %r92, 0;
	add.s32 	%r93, %r18, 65024;
	selp.b32 	%r171, %r93, %r18, %p22;
$L__BB1_31:
	and.b32  	%r98, %r171, 65535;
	st.shared.u32 	[%r6], %r98;
	bar.sync 	0;
	ld.shared.u32 	%r99, [%r6];
	and.b32  	%r173, %r99, 65535;
	and.b32  	%r100, %r99, 65024;
	setp.ne.s32 	%p23, %r100, 0;
	@%p23 bra 	$L__BB1_33;
	shl.b32 	%r101, %r173, 2;
	and.b32  	%r102, %r101, 2044;
	add.s32 	%r104, %r60, %r102;
	ld.shared.u16 	%r173, [%r104];
$L__BB1_33:
	add.s64 	%rd59, %rd8, 1024;
	st.shared.u32 	[%r4], %r173;
	add.s32 	%r170, %r170, 1;
	setp.ne.s32 	%p24, %r170, %r175;
	@%p24 bra 	$L__BB1_3;
$L__BB1_34:
	sub.s64 	%rd45, %rd2, %rd3;
	shl.b64 	%rd46, %rd45, 1;
	add.s64 	%rd47, %rd59, %rd46;
	st.global.u16 	[%rd47], %r173;
	shl.b32 	%r105, %r2, 9;
	add.s32 	%r106, %r3, %r105;
	add.s32 	%r107, %r106, -512;
	mul.wide.u32 	%rd48, %r107, 2;
	add.s64 	%rd60, %rd1, %rd48;
	shl.b64 	%rd49, %rd2, 1;
	add.s64 	%rd12, %rd60, %rd49;
	ld.global.u16 	%rs7, [%rd12];
	cvt.u32.u16 	%r28, %rs7;
	setp.ne.s32 	%p25, %r1, %r28;
	mov.b16 	%rs55, -1;
	@%p25 bra 	$L__BB1_36;
	atom.shared.inc.u32 	%r108, [_ZZ10pass2_1024PtPjjjE6labels], 32768;
	cvt.u16.u32 	%rs55, %r108;
$L__BB1_36:
	cvt.u32.u16 	%r109, %rs55;
	st.shared.u32 	[%r6], %r109;
	bar.sync 	0;
	setp.gt.u16 	%p26, %rs7, 511;
	@%p26 bra 	$L__BB1_38;
	shl.b32 	%r110, %r28, 2;
	add.s32 	%r112, %r60, %r110;
	ld.shared.u16 	%rs55, [%r112];
$L__BB1_38:
	cvt.u32.u16 	%r113, %rs55;
	st.shared.u32 	[%r6], %r113;
	st.global.u16 	[%rd12], %rs55;
	bar.sync 	0;
	add.s32 	%r29, %r175, -2;
	setp.lt.s32 	%p27, %r29, 0;
	@%p27 bra 	$L__BB1_81;
	mov.u32 	%r115, _ZZ10pass2_1024PtPjjjE3lk1;
	add.s32 	%r30, %r115, %r58;
	and.b32  	%r116, %r175, 3;
	setp.eq.s32 	%p28, %r116, 1;
	mov.u32 	%r177, %r29;
	@%p28 bra 	$L__BB1_50;
	add.s64 	%rd13, %rd49, -1024;
	shl.b64 	%rd51, %rd3, 1;
	sub.s64 	%rd14, %rd13, %rd51;
	sub.s64 	%rd15, -1024, %rd51;
	add.s32 	%r117, %r175, -1;
	and.b32  	%r118, %r117, 3;
	neg.s32 	%r174, %r118;
	mov.u32 	%r121, _ZZ10pass2_1024PtPjjjE3lk0;
$L__BB1_41:
	.pragma "nounroll";
	add.s64 	%rd52, %rd60, %rd13;
	ld.global.u16 	%rs12, [%rd52];
	add.s64 	%rd17, %rd60, %rd14;
	ld.global.u16 	%rs37, [%rd17];
	st.shared.u16 	[%r30], %rs37;
	mov.b32 	%r119, 65535;
	st.shared.u32 	[%r4], %r119;
	bar.sync 	0;
	max.u16 	%rs38, %rs12, %rs37;
	setp.gt.u16 	%p29, %rs38, 511;
	cvt.u32.u16 	%r34, %rs37;
	mul.wide.u16 	%r120, %rs37, 4;
	add.s32 	%r35, %r121, %r120;
	@%p29 bra 	$L__BB1_43;
	mul.wide.u16 	%r122, %rs12, 4;
	add.s32 	%r124, %r60, %r122;
	ld.shared.u32 	%r125, [%r124];
	st.shared.u32 	[%r35], %r125;
$L__BB1_43:
	bar.sync 	0;
	setp.ne.s32 	%p30, %r1, %r34;
	@%p30 bra 	$L__BB1_46;
	ld.shared.u32 	%r126, [%r4];
	setp.ne.s32 	%p31, %r126, 65535;
	@%p31 bra 	$L__BB1_46;
	atom.shared.inc.u32 	%r127, [_ZZ10pass2_1024PtPjjjE6labels], 32768;
	st.shared.u32 	[%r4], %r127;
$L__BB1_46:
	setp.gt.u16 	%p32, %rs37, 511;
	bar.sync 	0;
	mov.b16 	%rs56, -1;
	@%p32 bra 	$L__BB1_48;
	ld.shared.u16 	%rs56, [%r35];
$L__BB1_48:
	st.global.u16 	[%rd17], %rs56;
	cvt.u32.u16 	%r128, %rs56;
	st.shared.u32 	[%r6], %r128;
	bar.sync 	0;
	add.s32 	%r175, %r175, -1;
	add.s64 	%rd60, %rd60, %rd15;
	add.s32 	%r174, %r174, 1;
	setp.ne.s32 	%p33, %r174, 0;
	@%p33 bra 	$L__BB1_41;
	add.s32 	%r177, %r175, -2;
$L__BB1_50:
	setp.lt.u32 	%p34, %r29, 3;
	@%p34 bra 	$L__BB1_81;
	shl.b64 	%rd53, %rd2, 1;
	add.s64 	%rd54, %rd53, %rd60;
	add.s64 	%rd62, %rd54, -1024;
	shl.b64 	%rd55, %rd3, 3;
	sub.s64 	%rd21, -4096, %rd55;
	shl.b64 	%rd56, %rd3, 1;
	neg.s64 	%rd22, %rd56;
	sub.s64 	%rd23, -1024, %rd56;
$L__BB1_52:
	ld.global.u16 	%rs16, [%rd62];
	add.s64 	%rd25, %rd62, %rd22;
	ld.global.u16 	%rs40, [%rd25];
	st.shared.u16 	[%r30], %rs40;
	mov.b32 	%r129, 65535;
	st.shared.u32 	[%r4], %r129;
	bar.sync 	0;
	max.u16 	%rs41, %rs16, %rs40;
	setp.gt.u16 	%p35, %rs41, 511;
	cvt.u32.u16 	%r41, %rs40;
	mul.wide.u16 	%r130, %rs40, 4;
	add.s32 	%r42, %r57, %r130;
	@%p35 bra 	$L__BB1_54;
	mul.wide.u16 	%r132, %rs16, 4;
	add.s32 	%r134, %r60, %r132;
	ld.shared.u32 	%r135, [%r134];
	st.shared.u32 	[%r42], %r135;
$L__BB1_54:
	bar.sync 	0;
	setp.ne.s32 	%p36, %r1, %r41;
	@%p36 bra 	$L__BB1_57;
	ld.shared.u32 	%r136, [%r4];
	setp.ne.s32 	%p37, %r136, 65535;
	@%p37 bra 	$L__BB1_57;
	atom.shared.inc.u32 	%r137, [_ZZ10pass2_1024PtPjjjE6labels], 32768;
	st.shared.u32 	[%r4], %r137;
$L__BB1_57:
	setp.gt.u16 	%p38, %rs40, 511;
	bar.sync 	0;
	mov.b16 	%rs57, -1;
	@%p38 bra 	$L__BB1_59;
	ld.shared.u16 	%rs57, [%r42];
$L__BB1_59:
	st.global.u16 	[%rd25], %rs57;
	cvt.u32.u16 	%r138, %rs57;
	st.shared.u32 	[%r6], %r138;
	bar.sync 	0;
	ld.global.u16 	%rs20, [%rd25+-1024];
	add.s64 	%rd26, %rd25, %rd23;
	ld.global.u16 	%rs43, [%rd26];
	st.shared.u16 	[%r30], %rs43;
	mov.b32 	%r139, 65535;
	st.shared.u32 	[%r4], %r139;
	bar.sync 	0;
	max.u16 	%rs44, %rs20, %rs43;
	setp.gt.u16 	%p39, %rs44, 511;
	cvt.u32.u16 	%r43, %rs43;
	mul.wide.u16 	%r140, %rs43, 4;
	add.s32 	%r44, %r57, %r140;
	@%p39 bra 	$L__BB1_61;
	mul.wide.u16 	%r142, %rs20, 4;
	add.s32 	%r144, %r60, %r142;
	ld.shared.u32 	%r145, [%r144];
	st.shared.u32 	[%r44], %r145;
$L__BB1_61:
	bar.sync 	0;
	setp.ne.s32 	%p40, %r1, %r43;
	@%p40 bra 	$L__BB1_64;
	ld.shared.u32 	%r146, [%r4];
	setp.ne.s32 	%p41, %r146, 65535;
	@%p41 bra 	$L__BB1_64;
	atom.shared.inc.u32 	%r147, [_ZZ10pass2_1024PtPjjjE6labels], 32768;
	st.shared.u32 	[%r4], %r147;
$L__BB1_64:
	setp.gt.u16 	%p42, %rs43, 511;
	bar.sync 	0;
	mov.b16 	%rs58, -1;
	@%p42 bra 	$L__BB1_66;
	ld.shared.u16 	%rs58, [%r44];
$L__BB1_66:
	st.global.u16 	[%rd26], %rs58;
	cvt.u32.u16 	%r148, %rs58;
	st.shared.u32 	[%r6], %r148;
	bar.sync 	0;
	ld.global.u16 	%rs24, [%rd26+-1024];
	add.s64 	%rd27, %rd26, %rd23;
	ld.global.u16 	%rs46, [%rd27];
	st.shared.u16 	[%r30], %rs46;
	mov.b32 	%r149, 65535;
	st.shared.u32 	[%r4], %r149;
	bar.sync 	0;
	max.u16 	%rs47, %rs24, %rs46;
	setp.gt.u16 	%p43, %rs47, 511;
	cvt.u32.u16 	%r45, %rs46;
	mul.wide.u16 	%r150, %rs46, 4;
	add.s32 	%r46, %r57, %r150;
	@%p43 bra 	$L__BB1_68;
	mul.wide.u16 	%r152, %rs24, 4;
	add.s32 	%r154, %r60, %r152;
	ld.shared.u32 	%r155, [%r154];
	st.shared.u32 	[%r46], %r155;
$L__BB1_68:
	bar.sync 	0;
	setp.ne.s32 	%p44, %r1, %r45;
	@%p44 bra 	$L__BB1_71;
	ld.shared.u32 	%r156, [%r4];
	setp.ne.s32 	%p45, %r156, 65535;
	@%p45 bra 	$L__BB1_71;
	atom.shared.inc.u32 	%r157, [_ZZ10pass2_1024PtPjjjE6labels], 32768;
	st.shared.u32 	[%r4], %r157;
$L__BB1_71:
	setp.gt.u16 	%p46, %rs46, 511;
	bar.sync 	0;
	mov.b16 	%rs59, -1;
	@%p46 bra 	$L__BB1_73;
	ld.shared.u16 	%rs59, [%r46];
$L__BB1_73:
	st.global.u16 	[%rd27], %rs59;
	cvt.u32.u16 	%r158, %rs59;
	st.shared.u32 	[%r6], %r158;
	bar.sync 	0;
	ld.global.u16 	%rs28, [%rd27+-1024];
	add.s64 	%rd28, %rd27, %rd23;
	ld.global.u16 	%rs49, [%rd28];
	st.shared.u16 	[%r30], %rs49;
	mov.b32 	%r159, 65535;
	st.shared.u32 	[%r4], %r159;
	bar.sync 	0;
	max.u16 	%rs50, %rs28, %rs49;
	setp.gt.u16 	%p47, %rs50, 511;
	cvt.u32.u16 	%r47, %rs49;
	mul.wide.u16 	%r160, %rs49, 4;
	add.s32 	%r48, %r57, %r160;
	@%p47 bra 	$L__BB1_75;
	mul.wide.u16 	%r162, %rs28, 4;
	add.s32 	%r164, %r60, %r162;
	ld.shared.u32 	%r165, [%r164];
	st.shared.u32 	[%r48], %r165;
$L__BB1_75:
	bar.sync 	0;
	setp.ne.s32 	%p48, %r1, %r47;
	@%p48 bra 	$L__BB1_78;
	ld.shared.u32 	%r166, [%r4];
	setp.ne.s32 	%p49, %r166, 65535;
	@%p49 bra 	$L__BB1_78;
	atom.shared.inc.u32 	%r167, [_ZZ10pass2_1024PtPjjjE6labels], 32768;
	st.shared.u32 	[%r4], %r167;
$L__BB1_78:
	setp.gt.u16 	%p50, %rs49, 511;
	bar.sync 	0;
	mov.b16 	%rs60, -1;
	@%p50 bra 	$L__BB1_80;
	ld.shared.u16 	%rs60, [%r48];
$L__BB1_80:
	st.global.u16 	[%rd28], %rs60;
	cvt.u32.u16 	%r168, %rs60;
	st.shared.u32 	[%r6], %r168;
	bar.sync 	0;
	add.s32 	%r49, %r177, -4;
	add.s64 	%rd62, %rd62, %rd21;
	setp.gt.s32 	%p51, %r177, 3;
	mov.u32 	%r177, %r49;
	@%p51 bra 	$L__BB1_52;
$L__BB1_81:
	cvta.to.global.u64 	%rd57, %rd30;
	ld.shared.u32 	%r169, [_ZZ10pass2_1024PtPjjjE6labels];
	st.global.u32 	[%rd57], %r169;
	ret;

}
.entry _Z10pass3_1024PtS_S_Pjj(
	.param .u64 .ptr .align 1 _Z10pass3_1024PtS_S_Pjj_param_0,
	.param .u64 .ptr .align 1 _Z10pass3_1024PtS_S_Pjj_param_1,
	.param .u64 .ptr .align 1 _Z10pass3_1024PtS_S_Pjj_param_2,
	.param .u64 .ptr .align 1 _Z10pass3_1024PtS_S_Pjj_param_3,
	.param .u32 _Z10pass3_1024PtS_S_Pjj_param_4
)
{
	.reg .pred 	%p<24>;
	.reg .b16 	%rs<17>;
	.reg .b32 	%r<77>;
	.reg .b64 	%rd<30>;
	// demoted variable
	.shared .align 2 .b8 _ZZ10pass3_1024PtS_S_PjjE3cur[1024];
	// demoted variable
	.shared .align 2 .b8 _ZZ10pass3_1024PtS_S_PjjE3lst[1024];
	// demoted variable
	.shared .align 2 .b8 _ZZ10pass3_1024PtS_S_PjjE3bot[1024];
	// demoted variable
	.shared .align 2 .b8 _ZZ10pass3_1024PtS_S_PjjE3lnk[1024];
	ld.param.u64 	%rd12, [_Z10pass3_1024PtS_S_Pjj_param_0];
	ld.param.u64 	%rd13, [_Z10pass3_1024PtS_S_Pjj_param_1];
	ld.param.u64 	%rd14, [_Z10pass3_1024PtS_S_Pjj_param_2];
	ld.param.u64 	%rd15, [_Z10pass3_1024PtS_S_Pjj_param_3];
	ld.param.u32 	%r16, [_Z10pass3_1024PtS_S_Pjj_param_4];
	cvta.to.global.u64 	%rd1, %rd15;
	cvta.to.global.u64 	%rd2, %rd14;
	mov.u32 	%r17, %tid.x;
	mov.u32 	%r18, %tid.y;
	shl.b32 	%r19, %r18, 6;
	shl.b32 	%r20, %r17, 1;
	add.s32 	%r1, %r19, %r20;
	mov.u32 	%r2, %ctaid.x;
	setp.ne.s32 	%p1, %r2, 0;
	@%p1 bra 	$L__BB2_2;
	shl.b32 	%r28, %r1, 1;
	mov.u32 	%r29, _ZZ10pass3_1024PtS_S_PjjE3bot;
	add.s32 	%r30, %r29, %r28;
	mov.b32 	%r31, -1;
	st.shared.u32 	[%r30], %r31;
	add.s64 	%rd27, %rd2, 1024;
	bra.uni 	$L__BB2_3;
$L__BB2_2:
	shl.b32 	%r21, %r2, 10;
	add.s32 	%r22, %r21, -512;
	mul.wide.u32 	%rd16, %r22, 2;
	add.s64 	%rd17, %rd2, %rd16;
	shr.u32 	%r23, %r1, 1;
	mul.wide.u32 	%rd18, %r23, 4;
	add.s64 	%rd19, %rd17, %rd18;
	ld.global.u32 	%r24, [%rd19];
	shl.b32 	%r25, %r1, 1;
	mov.u32 	%r26, _ZZ10pass3_1024PtS_S_PjjE3bot;
	add.s32 	%r27, %r26, %r25;
	st.shared.u32 	[%r27], %r24;
	add.s64 	%rd27, %rd17, 2048;
$L__BB2_3:
	shr.u32 	%r3, %r1, 1;
	mul.wide.u32 	%rd20, %r3, 4;
	add.s64 	%rd21, %rd27, %rd20;
	ld.global.u32 	%r32, [%rd21];
	shl.b32 	%r33, %r1, 1;
	mov.u32 	%r34, _ZZ10pass3_1024PtS_S_PjjE3cur;
	add.s32 	%r4, %r34, %r33;
	st.shared.u32 	[%r4], %r32;
	bar.sync 	0;
	add.s32 	%r76, %r16, -1;
	setp.lt.s32 	%p2, %r76, 0;
	@%p2 bra 	$L__BB2_30;
	mad.lo.s32 	%r35, %r16, %r2, %r16;
	shl.b32 	%r36, %r35, 9;
	add.s32 	%r37, %r36, -512;
	shl.b32 	%r38, %r3, 2;
	mov.u32 	%r39, _ZZ10pass3_1024PtS_S_PjjE3lnk;
	add.s32 	%r6, %r39, %r38;
	mov.u32 	%r40, _ZZ10pass3_1024PtS_S_PjjE3lst;
	add.s32 	%r7, %r40, %r38;
	add.s32 	%r8, %r39, %r33;
	add.s32 	%r9, %r1, 512;
	mov.u32 	%r43, _ZZ10pass3_1024PtS_S_PjjE3bot;
	add.s32 	%r11, %r43, %r33;
	add.s32 	%r12, %r1, 513;
	mul.wide.u32 	%rd23, %r37, 2;
	add.s64 	%rd24, %rd20, %rd23;
	cvta.to.global.u64 	%rd25, %rd12;
	add.s64 	%rd29, %rd25, %rd24;
	cvta.to.global.u64 	%rd26, %rd13;
	add.s64 	%rd28, %rd26, %rd24;
$L__BB2_5:
	add.s32 	%r14, %r76, 1;
	ld.global.u32 	%r44, [%rd28];
	st.shared.u32 	[%r6], %r44;
	ld.shared.u32 	%r45, [%r4];
	st.shared.u32 	[%r7], %r45;
	mov.b32 	%r46, -1;
	st.shared.u32 	[%r4], %r46;
	bar.sync 	0;
	ld.shared.u16 	%rs1, [%r8];
	setp.gt.u16 	%p3, %rs1, 511;
	@%p3 bra 	$L__BB2_7;
	mul.wide.u16 	%r50, %rs1, 2;
	add.s32 	%r52, %r40, %r50;
	ld.shared.u16 	%rs6, [%r52];
	st.shared.u16 	[%r4], %rs6;
	bra.uni 	$L__BB2_11;
$L__BB2_7:
	setp.gt.u16 	%p4, %rs1, 1023;
	cvt.u32.u16 	%r47, %rs1;
	setp.ne.s32 	%p5, %r9, %r47;
	or.pred  	%p6, %p4, %p5;
	@%p6 bra 	$L__BB2_11;
	setp.eq.s32 	%p7, %r2, 0;
	setp.ne.s32 	%p8, %r14, 1;
	or.pred  	%p9, %p7, %p8;
	@%p9 bra 	$L__BB2_10;
	ld.shared.u16 	%rs5, [%r11];
	st.shared.u16 	[%r4], %rs5;
	bra.uni 	$L__BB2_11;
$L__BB2_10:
	atom.global.inc.u32 	%r49, [%rd1], 65535;
	st.shared.u16 	[%r4], %r49;
$L__BB2_11:
	setp.gt.s16 	%p10, %rs1, -1;
	@%p10 bra 	$L__BB2_15;
	setp.ne.s32 	%p11, %r2, 0;
	@%p11 bra 	$L__BB2_14;
	atom.global.inc.u32 	%r57, [%rd1], 65535;
	st.shared.u16 	[%r4], %r57;
	bra.uni 	$L__BB2_15;
$L__BB2_14:
	shl.b16 	%rs7, %rs1, 1;
	cvt.u32.u16 	%r53, %rs7;
	and.b32  	%r54, %r53, 1022;
	add.s32 	%r56, %r43, %r54;
	ld.shared.u16 	%rs8, [%r56];
	st.shared.u16 	[%r4], %rs8;
$L__BB2_15:
	ld.shared.u16 	%rs2, [%r8+2];
	setp.gt.u16 	%p12, %rs2, 511;
	@%p12 bra 	$L__BB2_17;
	mul.wide.u16 	%r61, %rs2, 2;
	add.s32 	%r63, %r40, %r61;
	ld.shared.u16 	%rs10, [%r63];
	st.shared.u16 	[%r4+2], %rs10;
	bra.uni 	$L__BB2_21;
$L__BB2_17:
	setp.gt.u16 	%p13, %rs2, 1023;
	cvt.u32.u16 	%r58, %rs2;
	setp.ne.s32 	%p14, %r12, %r58;
	or.pred  	%p15, %p13, %p14;
	@%p15 bra 	$L__BB2_21;
	setp.eq.s32 	%p16, %r2, 0;
	setp.ne.s32 	%p17, %r14, 1;
	or.pred  	%p18, %p16, %p17;
	@%p18 bra 	$L__BB2_20;
	ld.shared.u16 	%rs9, [%r11+2];
	st.shared.u16 	[%r4+2], %rs9;
	bra.uni 	$L__BB2_21;
$L__BB2_20:
	atom.global.inc.u32 	%r60, [%rd1], 65535;
	st.shared.u16 	[%r4+2], %r60;
$L__BB2_21:
	setp.gt.s16 	%p19, %rs2, -1;
	@%p19 bra 	$L__BB2_25;
	setp.ne.s32 	%p20, %r2, 0;
	@%p20 bra 	$L__BB2_24;
	atom.global.inc.u32 	%r68, [%rd1], 65535;
	st.shared.u16 	[%r4+2], %r68;
	bra.uni 	$L__BB2_25;
$L__BB2_24:
	shl.b16 	%rs11, %rs2, 1;
	cvt.u32.u16 	%r64, %rs11;
	and.b32  	%r65, %r64, 1022;
	add.s32 	%r67, %r43, %r65;
	ld.shared.u16 	%rs12, [%r67];
	st.shared.u16 	[%r4+2], %rs12;
$L__BB2_25:
	bar.sync 	0;
	ld.shared.u16 	%rs3, [%r8];
	and.b16  	%rs13, %rs3, -512;
	setp.ne.s16 	%p21, %rs13, 512;
	@%p21 bra 	$L__BB2_27;
	mul.wide.u16 	%r69, %rs3, 2;
	add.s32 	%r71, %r34, %r69;
	ld.shared.u16 	%rs14, [%r71+-1024];
	st.shared.u16 	[%r4], %rs14;
$L__BB2_27:
	ld.shared.u16 	%rs4, [%r8+2];
	and.b16  	%rs15, %rs4, -512;
	setp.ne.s16 	%p22, %rs15, 512;
	@%p22 bra 	$L__BB2_29;
	mul.wide.u16 	%r72, %rs4, 2;
	add.s32 	%r74, %r34, %r72;
	ld.shared.u16 	%rs16, [%r74+-1024];
	st.shared.u16 	[%r4+2], %rs16;
$L__BB2_29:
	ld.shared.u32 	%r75, [%r4];
	st.global.u32 	[%rd29], %r75;
	bar.sync 	0;
	add.s32 	%r76, %r76, -1;
	add.s64 	%rd29, %rd29, -1024;
	add.s64 	%rd28, %rd28, -1024;
	setp.ne.s32 	%p23, %r76, -1;
	@%p23 bra 	$L__BB2_5;
$L__BB2_30:
	ret;

}


// ===== COMPILED SASS (sm_100) =====

	.target	sm_100

	.elftype	@"ET_EXEC"


//--------------------- .note.nv.tkinfo           --------------------------
	.section	.note.nv.tkinfo,"",@"SHT_NOTE"
	.sectionflags	@"SHF_NOTE_NV_TKINFO"
	.tkinfo
        /*0018*/ 	.word	0x00000002
        /*0030*/ 	.string	""
        /*0030*/ 	.string	"ptxas"
        /*0030*/ 	.string	"Cuda compilation tools, release 13.0, V13.0.88"
        /*0030*/ 	.string	"Build cuda_13.0.r13.0/compiler.36424714_0"
        /*0030*/ 	.string	"-arch sm_100 -m 64 "



//--------------------- .note.nv.cuinfo           --------------------------
	.section	.note.nv.cuinfo,"",@"SHT_NOTE"
	.sectionflags	@"SHF_NOTE_NV_CUINFO"
        /*0018*/ 	.short	0x0002
        /*001a*/ 	.short	0x0064
        /*001c*/ 	.short	0x0082
	.zero		2


//--------------------- .nv.info                  --------------------------
	.section	.nv.info,"",@"SHT_CUDA_INFO"
	.align	4


	//----- nvinfo : EIATTR_REGCOUNT
	.align		4
        /*0000*/ 	.byte	0x04, 0x2f
        /*0002*/ 	.short	(.L_1 - .L_0)
	.align		4
.L_0:
        /*0004*/ 	.word	index@(_Z10pass1_1024PtPhS_S_jS_)
        /*0008*/ 	.word	0x0000001e


	//----- nvinfo : EIATTR_FRAME_SIZE
	.align		4
.L_1:
        /*000c*/ 	.byte	0x04, 0x11
        /*000e*/ 	.short	(.L_3 - .L_2)
	.align		4
.L_2:
        /*0010*/ 	.word	index@(_Z10pass1_1024PtPhS_S_jS_)
        /*0014*/ 	.word	0x00000000


	//----- nvinfo : EIATTR_REGCOUNT
	.align		4
.L_3:
        /*0018*/ 	.byte	0x04, 0x2f
        /*001a*/ 	.short	(.L_5 - .L_4)
	.align		4
.L_4:
        /*001c*/ 	.word	index@(_Z10pass2_1024PtPjjj)
        /*0020*/ 	.word	0x0000001e


	//----- nvinfo : EIATTR_FRAME_SIZE
	.align		4
.L_5:
        /*0024*/ 	.byte	0x04, 0x11
        /*0026*/ 	.short	(.L_7 - .L_6)
	.align		4
.L_6:
        /*0028*/ 	.word	index@(_Z10pass2_1024PtPjjj)
        /*002c*/ 	.word	0x00000000


	//----- nvinfo : EIATTR_REGCOUNT
	.align		4
.L_7:
        /*0030*/ 	.byte	0x04, 0x2f
        /*0032*/ 	.short	(.L_9 - .L_8)
	.align		4
.L_8:
        /*0034*/ 	.word	index@(_Z10pass3_1024PtS_S_Pjj)
        /*0038*/ 	.word	0x00000019


	//----- nvinfo : EIATTR_FRAME_SIZE
	.align		4
.L_9:
        /*003c*/ 	.byte	0x04, 0x11
        /*003e*/ 	.short	(.L_11 - .L_10)
	.align		4
.L_10:
        /*0040*/ 	.word	index@(_Z10pass3_1024PtS_S_Pjj)
        /*0044*/ 	.word	0x00000000


	//----- nvinfo : EIATTR_MIN_STACK_SIZE
	.align		4
.L_11:
        /*0048*/ 	.byte	0x04, 0x12
        /*004a*/ 	.short	(.L_13 - .L_12)
	.align		4
.L_12:
        /*004c*/ 	.word	index@(_Z10pass3_1024PtS_S_Pjj)
        /*0050*/ 	.word	0x00000000


	//----- nvinfo : EIATTR_MIN_STACK_SIZE
	.align		4
.L_13:
        /*0054*/ 	.byte	0x04, 0x12
        /*0056*/ 	.short	(.L_15 - .L_14)
	.align		4
.L_14:
        /*0058*/ 	.word	index@(_Z10pass2_1024PtPjjj)
        /*005c*/ 	.word	0x00000000


	//----- nvinfo : EIATTR_MIN_STACK_SIZE
	.align		4
.L_15:
        /*0060*/ 	.byte	0x04, 0x12
        /*0062*/ 	.short	(.L_17 - .L_16)
	.align		4
.L_16:
        /*0064*/ 	.word	index@(_Z10pass1_1024PtPhS_S_jS_)
        /*0068*/ 	.word	0x00000000
.L_17:


//--------------------- .nv.compat                --------------------------
	.section	.nv.compat,"",@"SHT_CUDA_COMPAT_INFO"
	.align	4
        /*0000*/ 	.byte	0x02, 0x09, 0x00, 0x00, 0x02, 0x02, 0x01, 0x00, 0x02, 0x05, 0x05, 0x00, 0x03, 0x07, 0x01, 0x01
        /*0010*/ 	.byte	0x02, 0x03, 0x00, 0x00, 0x02, 0x06, 0x01, 0x00, 0x04, 0x0b, 0x08, 0x00, 0x09, 0x00, 0x00, 0x00
        /*0020*/ 	.byte	0x00, 0x00, 0x00, 0x00


//--------------------- .nv.info._Z10pass3_1024PtS_S_Pjj --------------------------
	.section	.nv.info._Z10pass3_1024PtS_S_Pjj,"",@"SHT_CUDA_INFO"
	.sectionflags	@""
	.align	4


	//----- nvinfo : EIATTR_CUDA_API_VERSION
	.align		4
        /*0000*/ 	.byte	0x04, 0x37
        /*0002*/ 	.short	(.L_19 - .L_18)
.L_18:
        /*0004*/ 	.word	0x00000082


	//----- nvinfo : EIATTR_KPARAM_INFO
	.align		4
.L_19:
        /*0008*/ 	.byte	0x04, 0x17
        /*000a*/ 	.short	(.L_21 - .L_20)
.L_20:
        /*000c*/ 	.word	0x00000000
        /*0010*/ 	.short	0x0004
        /*0012*/ 	.short	0x0020
        /*0014*/ 	.byte	0x00, 0xf0, 0x11, 0x00


	//----- nvinfo : EIATTR_KPARAM_INFO
	.align		4
.L_21:
        /*0018*/ 	.byte	0x04, 0x17
        /*001a*/ 	.short	(.L_23 - .L_22)
.L_22:
        /*001c*/ 	.word	0x00000000
        /*0020*/ 	.short	0x0003
        /*0022*/ 	.short	0x0018
        /*0024*/ 	.byte	0x00, 0xf5, 0x21, 0x00


	//----- nvinfo : EIATTR_KPARAM_INFO
	.align		4
.L_23:
        /*0028*/ 	.byte	0x04, 0x17
        /*002a*/ 	.short	(.L_25 - .L_24)
.L_24:
        /*002c*/ 	.word	0x00000000
        /*0030*/ 	.short	0x0002
        /*0032*/ 	.short	0x0010
        /*0034*/ 	.byte	0x00, 0xf5, 0x21, 0x00


	//----- nvinfo : EIATTR_KPARAM_INFO
	.align		4
.L_25:
        /*0038*/ 	.byte	0x04, 0x17
        /*003a*/ 	.short	(.L_27 - .L_26)
.L_26:
        /*003c*/ 	.word	0x00000000
        /*0040*/ 	.short	0x0001
        /*0042*/ 	.short	0x0008
        /*0044*/ 	.byte	0x00, 0xf5, 0x21, 0x00


	//----- nvinfo : EIATTR_KPARAM_INFO
	.align		4
.L_27:
        /*0048*/ 	.byte	0x04, 0x17
        /*004a*/ 	.short	(.L_29 - .L_28)
.L_28:
        /*004c*/ 	.word	0x00000000
        /*0050*/ 	.short	0x0000
        /*0052*/ 	.short	0x0000
        /*0054*/ 	.byte	0x00, 0xf5, 0x21, 0x00


	//----- nvinfo : EIATTR_SPARSE_MMA_MASK
	.align		4
.L_29:
        /*0058*/ 	.byte	0x03, 0x50
        /*005a*/ 	.short	0x0000


	//----- nvinfo : EIATTR_MAXREG_COUNT
	.align		4
        /*005c*/ 	.byte	0x03, 0x1b
        /*005e*/ 	.short	0x00ff


	//----- nvinfo : EIATTR_NUM_BARRIERS
	.align		4
        /*0060*/ 	.byte	0x02, 0x4c
        /*0062*/ 	.byte	0x01
	.zero		1


	//----- nvinfo : EIATTR_MERCURY_ISA_VERSION
	.align		4
        /*0064*/ 	.byte	0x03, 0x5f
        /*0066*/ 	.short	0x0101


	//----- nvinfo : EIATTR_VRC_CTA_INIT_COUNT
	.align		4
        /*0068*/ 	.byte	0x02, 0x4a
	.zero		1
	.zero		1


	//----- nvinfo : EIATTR_EXIT_INSTR_OFFSETS
	.align		4
        /*006c*/ 	.byte	0x04, 0x1c
        /*006e*/ 	.short	(.L_31 - .L_30)


	//   ....[0]....
.L_30:
        /*0070*/ 	.word	0x00000300


	//   ....[1]....
        /*0074*/ 	.word	0x00000ad0


	//----- nvinfo : EIATTR_CRS_STACK_SIZE
	.align		4
.L_31:
        /*0078*/ 	.byte	0x04, 0x1e
        /*007a*/ 	.short	(.L_33 - .L_32)
.L_32:
        /*007c*/ 	.word	0x00000000


	//----- nvinfo : EIATTR_CBANK_PARAM_SIZE
	.align		4
.L_33:
        /*0080*/ 	.byte	0x03, 0x19
        /*0082*/ 	.short	0x0024


	//----- nvinfo : EIATTR_PARAM_CBANK
	.align		4
        /*0084*/ 	.byte	0x04, 0x0a
        /*0086*/ 	.short	(.L_35 - .L_34)
	.align		4
.L_34:
        /*0088*/ 	.word	index@(.nv.constant0._Z10pass3_1024PtS_S_Pjj)
        /*008c*/ 	.short	0x0380
        /*008e*/ 	.short	0x0024


	//----- nvinfo : EIATTR_SW_WAR
	.align		4
.L_35:
        /*0090*/ 	.byte	0x04, 0x36
        /*0092*/ 	.short	(.L_37 - .L_36)
.L_36:
        /*0094*/ 	.word	0x00000008
.L_37:


//--------------------- .nv.info._Z10pass2_1024PtPjjj --------------------------
	.section	.nv.info._Z10pass2_1024PtPjjj,"",@"SHT_CUDA_INFO"
	.sectionflags	@""
	.align	4


	//----- nvinfo : EIATTR_CUDA_API_VERSION
	.align		4
        /*0000*/ 	.byte	0x04, 0x37
        /*0002*/ 	.short	(.L_39 - .L_38)
.L_38:
        /*0004*/ 	.word	0x00000082


	//----- nvinfo : EIATTR_KPARAM_INFO
	.align		4
.L_39:
        /*0008*/ 	.byte	0x04, 0x17
        /*000a*/ 	.short	(.L_41 - .L_40)
.L_40:
        /*000c*/ 	.word	0x00000000
        /*0010*/ 	.short	0x0003
        /*0012*/ 	.short	0x0014
        /*0014*/ 	.byte	0x00, 0xf0, 0x11, 0x00


	//----- nvinfo : EIATTR_KPARAM_INFO
	.align		4
.L_41:
        /*0018*/ 	.byte	0x04, 0x17
        /*001a*/ 	.short	(.L_43 - .L_42)
.L_42:
        /*001c*/ 	.word	0x00000000
        /*0020*/ 	.short	0x0002
        /*0022*/ 	.short	0x0010
        /*0024*/ 	.byte	0x00, 0xf0, 0x11, 0x00


	//----- nvinfo : EIATTR_KPARAM_INFO
	.align		4
.L_43:
        /*0028*/ 	.byte	0x04, 0x17
        /*002a*/ 	.short	(.L_45 - .L_44)
.L_44:
        /*002c*/ 	.word	0x00000000
        /*0030*/ 	.short	0x0001
        /*0032*/ 	.short	0x0008
        /*0034*/ 	.byte	0x00, 0xf5, 0x21, 0x00


	//----- nvinfo : EIATTR_KPARAM_INFO
	.align		4
.L_45:
        /*0038*/ 	.byte	0x04, 0x17
        /*003a*/ 	.short	(.L_47 - .L_46)
.L_46:
        /*003c*/ 	.word	0x00000000
        /*0040*/ 	.short	0x0000
        /*0042*/ 	.short	0x0000
        /*0044*/ 	.byte	0x00, 0xf5, 0x21, 0x00


	//----- nvinfo : EIATTR_SPARSE_MMA_MASK
	.align		4
.L_47:
        /*0048*/ 	.byte	0x03, 0x50
        /*004a*/ 	.short	0x0000


	//----- nvinfo : EIATTR_MAXREG_COUNT
	.align		4
        /*004c*/ 	.byte	0x03, 0x1b
        /*004e*/ 	.short	0x00ff


	//----- nvinfo : EIATTR_NUM_BARRIERS
	.align		4
        /*0050*/ 	.byte	0x02, 0x4c
        /*0052*/ 	.byte	0x01
	.zero		1


	//----- nvinfo : EIATTR_MERCURY_ISA_VERSION
	.align		4
        /*0054*/ 	.byte	0x03, 0x5f
        /*0056*/ 	.short	0x0101


	//----- nvinfo : EIATTR_VRC_CTA_INIT_COUNT
	.align		4
        /*0058*/ 	.byte	0x02, 0x4a
	.zero		1
	.zero		1


	//----- nvinfo : EIATTR_EXIT_INSTR_OFFSETS
	.align		4
        /*005c*/ 	.byte	0x04, 0x1c
        /*005e*/ 	.short	(.L_49 - .L_48)


	//   ....[0]....
.L_48:
        /*0060*/ 	.word	0x00001b80


	//----- nvinfo : EIATTR_CRS_STACK_SIZE
	.align		4
.L_49:
        /*0064*/ 	.byte	0x04, 0x1e
        /*0066*/ 	.short	(.L_51 - .L_50)
.L_50:
        /*0068*/ 	.word	0x00000000


	//----- nvinfo : EIATTR_CBANK_PARAM_SIZE
	.align		4
.L_51:
        /*006c*/ 	.byte	0x03, 0x19
        /*006e*/ 	.short	0x0018


	//----- nvinfo : EIATTR_PARAM_CBANK
	.align		4
        /*0070*/ 	.byte	0x04, 0x0a
        /*0072*/ 	.short	(.L_53 - .L_52)
	.align		4
.L_52:
        /*0074*/ 	.word	index@(.nv.constant0._Z10pass2_1024PtPjjj)
        /*0078*/ 	.short	0x0380
        /*007a*/ 	.short	0x0018


	//----- nvinfo : EIATTR_SW_WAR
	.align		4
.L_53:
        /*007c*/ 	.byte	0x04, 0x36
        /*007e*/ 	.short	(.L_55 - .L_54)
.L_54:
        /*0080*/ 	.word	0x00000008
.L_55:


//--------------------- .nv.info._Z10pass1_1024PtPhS_S_jS_ --------------------------
	.section	.nv.info._Z10pass1_1024PtPhS_S_jS_,"",@"SHT_CUDA_INFO"
	.sectionflags	@""
	.align	4


	//----- nvinfo : EIATTR_CUDA_API_VERSION
	.align		4
        /*0000*/ 	.byte	0x04, 0x37
        /*0002*/ 	.short	(.L_57 - .L_56)
.L_56:
        /*0004*/ 	.word	0x00000082


	//----- nvinfo : EIATTR_KPARAM_INFO
	.align		4
.L_57:
        /*0008*/ 	.byte	0x04, 0x17
        /*000a*/ 	.short	(.L_59 - .L_58)
.L_58:
        /*000c*/ 	.word	0x00000000
        /*0010*/ 	.short	0x0005
        /*0012*/ 	.short	0x0028
        /*0014*/ 	.byte	0x00, 0xf5, 0x21, 0x00


	//----- nvinfo : EIATTR_KPARAM_INFO
	.align		4
.L_59:
        /*0018*/ 	.byte	0x04, 0x17
        /*001a*/ 	.short	(.L_61 - .L_60)
.L_60:
        /*001c*/ 	.word	0x00000000
        /*0020*/ 	.short	0x0004
        /*0022*/ 	.short	0x0020
        /*0024*/ 	.byte	0x00, 0xf0, 0x11, 0x00


	//----- nvinfo : EIATTR_KPARAM_INFO
	.align		4
.L_61:
        /*0028*/ 	.byte	0x04, 0x17
        /*002a*/ 	.short	(.L_63 - .L_62)
.L_62:
        /*002c*/ 	.word	0x00000000
        /*0030*/ 	.short	0x0003
        /*0032*/ 	.short	0x0018
        /*0034*/ 	.byte	0x00, 0xf5, 0x21, 0x00


	//----- nvinfo : EIATTR_KPARAM_INFO
	.align		4
.L_63:
        /*0038*/ 	.byte	0x04, 0x17
        /*003a*/ 	.short	(.L_65 - .L_64)
.L_64:
        /*003c*/ 	.word	0x00000000
        /*0040*/ 	.short	0x0002
        /*0042*/ 	.short	0x0010
        /*0044*/ 	.byte	0x00, 0xf5, 0x21, 0x00


	//----- nvinfo : EIATTR_KPARAM_INFO
	.align		4
.L_65:
        /*0048*/ 	.byte	0x04, 0x17
        /*004a*/ 	.short	(.L_67 - .L_66)
.L_66:
        /*004c*/ 	.word	0x00000000
        /*0050*/ 	.short	0x0001
        /*0052*/ 	.short	0x0008
        /*0054*/ 	.byte	0x00, 0xf5, 0x21, 0x00


	//----- nvinfo : EIATTR_KPARAM_INFO
	.align		4
.L_67:
        /*0058*/ 	.byte	0x04, 0x17
        /*005a*/ 	.short	(.L_69 - .L_68)
.L_68:
        /*005c*/ 	.word	0x00000000
        /*0060*/ 	.short	0x0000
        /*0062*/ 	.short	0x0000
        /*0064*/ 	.byte	0x00, 0xf5, 0x21, 0x00


	//----- nvinfo : EIATTR_SPARSE_MMA_MASK
	.align		4
.L_69:
        /*0068*/ 	.byte	0x03, 0x50
        /*006a*/ 	.short	0x0000


	//----- nvinfo : EIATTR_MAXREG_COUNT
	.align		4
        /*006c*/ 	.byte	0x03, 0x1b
        /*006e*/ 	.short	0x00ff


	//----- nvinfo : EIATTR_NUM_BARRIERS
	.align		4
        /*0070*/ 	.byte	0x02, 0x4c
        /*0072*/ 	.byte	0x01
	.zero		1


	//----- nvinfo : EIATTR_MERCURY_ISA_VERSION
	.align		4
        /*0074*/ 	.byte	0x03, 0x5f
        /*0076*/ 	.short	0x0101


	//----- nvinfo : EIATTR_COOP_GROUP_MASK_REGIDS
	.align		4
        /*0078*/ 	.byte	0x04, 0x29
        /*007a*/ 	.short	(.L_71 - .L_70)


	//   ....[0]....
.L_70:
        /*007c*/ 	.word	0xffffffff


	//   ....[1]....
        /*0080*/ 	.word	0xffffffff


	//   ....[2]....
        /*0084*/ 	.word	0xffffffff


	//   ....[3]....
        /*0088*/ 	.word	0xffffffff


	//   ....[4]....
        /*008c*/ 	.word	0x05000016


	//   ....[5]....
        /*0090*/ 	.word	0x05000016


	//   ....[6]....
        /*0094*/ 	.word	0x05000016


	//----- nvinfo : EIATTR_COOP_GROUP_INSTR_OFFSETS
	.align		4
.L_71:
        /*0098*/ 	.byte	0x04, 0x28
        /*009a*/ 	.short	(.L_73 - .L_72)


	//   ....[0]....
.L_72:
        /*009c*/ 	.word	0x000002c0


	//   ....[1]....
        /*00a0*/ 	.word	0x00000580


	//   ....[2]....
        /*00a4*/ 	.word	0x00000a00


	//   ....[3]....
        /*00a8*/ 	.word	0x00000ce0


	//   ....[4]....
        /*00ac*/ 	.word	0x000020e0


	//   ....[5]....
        /*00b0*/ 	.word	0x00002150


	//   ....[6]....
        /*00b4*/ 	.word	0x000021d0


	//----- nvinfo : EIATTR_VRC_CTA_INIT_COUNT
	.align		4
.L_73:
        /*00b8*/ 	.byte	0x02, 0x4a
	.zero		1
	.zero		1


	//----- nvinfo : EIATTR_EXIT_INSTR_OFFSETS
	.align		4
        /*00bc*/ 	.byte	0x04, 0x1c
        /*00be*/ 	.short	(.L_75 - .L_74)


	//   ....[0]....
.L_74:
        /*00c0*/ 	.word	0x000020a0


	//----- nvinfo : EIATTR_CRS_STACK_SIZE
	.align		4
.L_75:
        /*00c4*/ 	.byte	0x04, 0x1e
        /*00c6*/ 	.short	(.L_77 - .L_76)
.L_76:
        /*00c8*/ 	.word	0x00000000


	//----- nvinfo : EIATTR_CBANK_PARAM_SIZE
	.align		4
.L_77:
        /*00cc*/ 	.byte	0x03, 0x19
        /*00ce*/ 	.short	0x0030


	//----- nvinfo : EIATTR_PARAM_CBANK
	.align		4
        /*00d0*/ 	.byte	0x04, 0x0a
        /*00d2*/ 	.short	(.L_79 - .L_78)
	.align		4
.L_78:
        /*00d4*/ 	.word	index@(.nv.constant0._Z10pass1_1024PtPhS_S_jS_)
        /*00d8*/ 	.short	0x0380
        /*00da*/ 	.short	0x0030


	//----- nvinfo : EIATTR_SW_WAR
	.align		4
.L_79:
        /*00dc*/ 	.byte	0x04, 0x36
        /*00de*/ 	.short	(.L_81 - .L_80)
.L_80:
        /*00e0*/ 	.word	0x00000008
.L_81:


//--------------------- .nv.callgraph             --------------------------
	.section	.nv.callgraph,"",@"SHT_CUDA_CALLGRAPH"
	.align	4
	.sectionentsize	8
	.align		4
        /*0000*/ 	.word	0x00000000
	.align		4
        /*0004*/ 	.word	0xffffffff
	.align		4
        /*0008*/ 	.word	0x00000000
	.align		4
        /*000c*/ 	.word	0xfffffffe
	.align		4
        /*0010*/ 	.word	0x00000000
	.align		4
        /*0014*/ 	.word	0xfffffffd
	.align		4
        /*0018*/ 	.word	0x00000000
	.align		4
        /*001c*/ 	.word	0xfffffffc


//--------------------- .text._Z10pass3_1024PtS_S_Pjj --------------------------
	.section	.text._Z10pass3_1024PtS_S_Pjj,"ax",@progbits
	.align	128
.text._Z10pass3_1024PtS_S_Pjj:
        .type           _Z10pass3_1024PtS_S_Pjj,@function
        .size           _Z10pass3_1024PtS_S_Pjj,(.L_x_84 - _Z10pass3_1024PtS_S_Pjj)
        .other          _Z10pass3_1024PtS_S_Pjj,@"STO_CUDA_ENTRY STV_DEFAULT"
_Z10pass3_1024PtS_S_Pjj:
[----:B------:R-:W-:Y:S01]  /*0000*/  LDC R1, c[0x0][0x37c] ;  /* 0x0000df00ff017b82 */ /* 0x000fe20000000800 */
[----:B------:R-:W0:Y:S01]  /*0010*/  S2R R0, SR_CTAID.X ;  /* 0x0000000000007919 */ /* 0x000e220000002500 */
[----:B------:R-:W1:Y:S01]  /*0020*/  LDCU.64 UR10, c[0x0][0x358] ;  /* 0x00006b00ff0a77ac */ /* 0x000e620008000a00 */
[----:B------:R-:W2:Y:S01]  /*0030*/  S2R R2, SR_TID.X ;  /* 0x0000000000027919 */ /* 0x000ea20000002100 */
[----:B------:R-:W2:Y:S01]  /*0040*/  S2R R3, SR_TID.Y ;  /* 0x0000000000037919 */ /* 0x000ea20000002200 */
[----:B0-----:R-:W-:Y:S01]  /*0050*/  ISETP.NE.AND P0, PT, R0, RZ, PT ;  /* 0x000000ff0000720c */ /* 0x001fe20003f05270 */
[----:B--2---:R-:W-:-:S04]  /*0060*/  IMAD R2, R3, 0x20, R2 ;  /* 0x0000002003027824 */ /* 0x004fc800078e0202 */
[----:B------:R-:W-:-:S08]  /*0070*/  IMAD.SHL.U32 R2, R2, 0x2, RZ ;  /* 0x0000000202027824 */ /* 0x000fd000078e00ff */
[----:B-1----:R-:W-:Y:S05]  /*0080*/  @P0 BRA `(.L_x_0) ;  /* 0x0000000000340947 */ /* 0x002fea0003800000 */
[----:B------:R-:W0:Y:S01]  /*0090*/  S2UR UR7, SR_CgaCtaId ;  /* 0x00000000000779c3 */ /* 0x000e220000008800 */
[----:B------:R-:W-:Y:S01]  /*00a0*/  UMOV UR4, 0x400 ;  /* 0x0000040000047882 */ /* 0x000fe20000000000 */
[----:B------:R-:W1:Y:S01]  /*00b0*/  LDCU.64 UR8, c[0x0][0x390] ;  /* 0x00007200ff0877ac */ /* 0x000e620008000a00 */
[----:B------:R-:W-:Y:S01]  /*00c0*/  IMAD.MOV.U32 R7, RZ, RZ, -0x1 ;  /* 0xffffffffff077424 */ /* 0x000fe200078e00ff */
[----:B------:R-:W-:Y:S02]  /*00d0*/  UIADD3 UR5, UPT, UPT, UR4, 0x800, URZ ;  /* 0x0000080004057890 */ /* 0x000fe4000fffe0ff */
[----:B-1----:R-:W-:Y:S02]  /*00e0*/  UIADD3 UR6, UP0, UPT, UR8, 0x400, URZ ;  /* 0x0000040008067890 */ /* 0x002fe4000ff1e0ff */
[----:B0-----:R-:W-:Y:S02]  /*00f0*/  ULEA UR5, UR7, UR5, 0x18 ;  /* 0x0000000507057291 */ /* 0x001fe4000f8ec0ff */
[----:B------:R-:W-:-:S02]  /*0100*/  UIADD3.X UR8, UPT, UPT, URZ, UR9, URZ, UP0, !UPT ;  /* 0x00000009ff087290 */ /* 0x000fc400087fe4ff */
[----:B------:R-:W-:Y:S02]  /*0110*/  IMAD.U32 R3, RZ, RZ, UR6 ;  /* 0x00000006ff037e24 */ /* 0x000fe4000f8e00ff */
[----:B------:R-:W-:Y:S02]  /*0120*/  LEA R4, R2, UR5, 0x1 ;  /* 0x0000000502047c11 */ /* 0x000fe4000f8e08ff */
[----:B------:R-:W-:-:S03]  /*0130*/  IMAD.U32 R5, RZ, RZ, UR8 ;  /* 0x00000008ff057e24 */ /* 0x000fc6000f8e00ff */
[----:B------:R1:W-:Y:S01]  /*0140*/  STS [R4], R7 ;  /* 0x0000000704007388 */ /* 0x0003e20000000800 */
[----:B------:R-:W-:Y:S05]  /*0150*/  BRA `(.L_x_1) ;  /* 0x0000000000387947 */ /* 0x000fea0003800000 */
.L_x_0:
[----:B------:R-:W0:Y:S01]  /*0160*/  LDC.64 R6, c[0x0][0x390] ;  /* 0x0000e400ff067b82 */ /* 0x000e220000000a00 */
[----:B------:R-:W-:Y:S02]  /*0170*/  LEA R3, R0, 0xfffffe00, 0xa ;  /* 0xfffffe0000037811 */ /* 0x000fe400078e50ff */
[----:B------:R-:W-:-:S03]  /*0180*/  SHF.R.U32.HI R9, RZ, 0x1, R2 ;  /* 0x00000001ff097819 */ /* 0x000fc60000011602 */
[----:B0-----:R-:W-:-:S04]  /*0190*/  IMAD.WIDE.U32 R6, R3, 0x2, R6 ;  /* 0x0000000203067825 */ /* 0x001fc800078e0006 */
[----:B------:R-:W-:-:S06]  /*01a0*/  IMAD.WIDE.U32 R8, R9, 0x4, R6 ;  /* 0x0000000409087825 */ /* 0x000fcc00078e0006 */
[----:B------:R-:W2:Y:S01]  /*01b0*/  LDG.E R9, desc[UR10][R8.64] ;  /* 0x0000000a08097981 */ /* 0x000ea2000c1e1900 */
[----:B------:R-:W0:Y:S01]  /*01c0*/  S2UR UR7, SR_CgaCtaId ;  /* 0x00000000000779c3 */ /* 0x000e220000008800 */
[----:B------:R-:W-:Y:S01]  /*01d0*/  UMOV UR4, 0x400 ;  /* 0x0000040000047882 */ /* 0x000fe20000000000 */
[----:B------:R-:W-:Y:S01]  /*01e0*/  IADD3 R3, P0, PT, R6, 0x800, RZ ;  /* 0x0000080006037810 */ /* 0x000fe20007f1e0ff */
[----:B------:R-:W-:-:S04]  /*01f0*/  UIADD3 UR5, UPT, UPT, UR4, 0x800, URZ ;  /* 0x0000080004057890 */ /* 0x000fc8000fffe0ff */
[----:B------:R-:W-:Y:S01]  /*0200*/  IMAD.X R5, RZ, RZ, R7, P0 ;  /* 0x000000ffff057224 */ /* 0x000fe200000e0607 */
[----:B0-----:R-:W-:-:S06]  /*0210*/  ULEA UR5, UR7, UR5, 0x18 ;  /* 0x0000000507057291 */ /* 0x001fcc000f8ec0ff */
[----:B------:R-:W-:-:S05]  /*0220*/  LEA R4, R2, UR5, 0x1 ;  /* 0x0000000502047c11 */ /* 0x000fca000f8e08ff */
[----:B--2---:R0:W-:Y:S02]  /*0230*/  STS [R4], R9 ;  /* 0x0000000904007388 */ /* 0x0041e40000000800 */
.L_x_1:
[----:B------:R-:W-:-:S05]  /*0240*/  SHF.R.U32.HI R10, RZ, 0x1, R2 ;  /* 0x00000001ff0a7819 */ /* 0x000fca0000011602 */
[----:B-1----:R-:W-:-:S03]  /*0250*/  IMAD.WIDE.U32 R6, R10, 0x4, RZ ;  /* 0x000000040a067825 */ /* 0x002fc600078e00ff */
[----:B------:R-:W-:Y:S02]  /*0260*/  IADD3 R8, P0, PT, R6, R3, RZ ;  /* 0x0000000306087210 */ /* 0x000fe40007f1e0ff */
[----:B------:R-:W1:Y:S03]  /*0270*/  LDC R3, c[0x0][0x3a0] ;  /* 0x0000e800ff037b82 */ /* 0x000e660000000800 */
[----:B0-----:R-:W-:-:S05]  /*0280*/  IMAD.X R9, R7, 0x1, R5, P0 ;  /* 0x0000000107097824 */ /* 0x001fca00000e0605 */
[----:B------:R-:W2:Y:S01]  /*0290*/  LDG.E R8, desc[UR10][R8.64] ;  /* 0x0000000a08087981 */ /* 0x000ea2000c1e1900 */
[----:B------:R-:W-:-:S06]  /*02a0*/  ULEA UR8, UR7, UR4, 0x18 ;  /* 0x0000000407087291 */ /* 0x000fcc000f8ec0ff */
[----:B------:R-:W-:Y:S01]  /*02b0*/  LEA R5, R2, UR8, 0x1 ;  /* 0x0000000802057c11 */ /* 0x000fe2000f8e08ff */
[----:B-1----:R-:W-:-:S05]  /*02c0*/  VIADD R14, R3, 0xffffffff ;  /* 0xffffffff030e7836 */ /* 0x002fca0000000000 */
[----:B------:R-:W-:Y:S01]  /*02d0*/  ISETP.GE.AND P0, PT, R14, RZ, PT ;  /* 0x000000ff0e00720c */ /* 0x000fe20003f06270 */
[----:B--2---:R0:W-:Y:S01]  /*02e0*/  STS [R5], R8 ;  /* 0x0000000805007388 */ /* 0x0041e20000000800 */
[----:B------:R-:W-:Y:S11]  /*02f0*/  BAR.SYNC.DEFER_BLOCKING 0x0 ;  /* 0x0000000000007b1d */ /* 0x000ff60000010000 */
[----:B------:R-:W-:Y:S05]  /*0300*/  @!P0 EXIT ;  /* 0x000000000000894d */ /* 0x000fea0003800000 */
[----:B------:R-:W1:Y:S01]  /*0310*/  LDCU.128 UR12, c[0x0][0x380] ;  /* 0x00007000ff0c77ac */ /* 0x000e620008000c00 */
[----:B------:R-:W-:Y:S02]  /*0320*/  IMAD R3, R0, R3, R3 ;  /* 0x0000000300037224 */ /* 0x000fe400078e0203 */
[C---:B------:R-:W-:Y:S01]  /*0330*/  VIADD R13, R2.reuse, 0x200 ;  /* 0x00000200020d7836 */ /* 0x040fe20000000000 */
[----:B------:R-:W-:Y:S01]  /*0340*/  UIADD3 UR6, UPT, UPT, UR4, 0xc00, URZ ;  /* 0x00000c0004067890 */ /* 0x000fe2000fffe0ff */
[----:B------:R-:W-:Y:S01]  /*0350*/  VIADD R12, R2, 0x201 ;  /* 0x00000201020c7836 */ /* 0x000fe20000000000 */
[----:B------:R-:W-:Y:S01]  /*0360*/  LEA R3, R3, 0xfffffe00, 0x9 ;  /* 0xfffffe0003037811 */ /* 0x000fe200078e48ff */
[----:B------:R-:W-:Y:S02]  /*0370*/  UIADD3 UR4, UPT, UPT, UR4, 0x400, URZ ;  /* 0x0000040004047890 */ /* 0x000fe4000fffe0ff */
[----:B------:R-:W-:Y:S02]  /*0380*/  ULEA UR6, UR7, UR6, 0x18 ;  /* 0x0000000607067291 */ /* 0x000fe4000f8ec0ff */
[----:B0-----:R-:W-:Y:S01]  /*0390*/  IMAD.WIDE.U32 R8, R3, 0x2, R6 ;  /* 0x0000000203087825 */ /* 0x001fe200078e0006 */
[----:B------:R-:W-:-:S03]  /*03a0*/  ULEA UR4, UR7, UR4, 0x18 ;  /* 0x0000000407047291 */ /* 0x000fc6000f8ec0ff */
[----:B------:R-:W-:Y:S02]  /*03b0*/  LEA R11, R10, UR6, 0x2 ;  /* 0x000000060a0b7c11 */ /* 0x000fe4000f8e10ff */
[----:B------:R-:W-:Y:S02]  /*03c0*/  LEA R15, R2, UR6, 0x1 ;  /* 0x00000006020f7c11 */ /* 0x000fe4000f8e08ff */
[C---:B-1----:R-:W-:Y:S02]  /*03d0*/  IADD3 R6, P0, PT, R8.reuse, UR12, RZ ;  /* 0x0000000c08067c10 */ /* 0x042fe4000ff1e0ff */
[----:B------:R-:W-:Y:S02]  /*03e0*/  IADD3 R8, P1, PT, R8, UR14, RZ ;  /* 0x0000000e08087c10 */ /* 0x000fe4000ff3e0ff */
[C---:B------:R-:W-:Y:S02]  /*03f0*/  IADD3.X R7, PT, PT, R9.reuse, UR13, RZ, P0, !PT ;  /* 0x0000000d09077c10 */ /* 0x040fe400087fe4ff */
[----:B------:R-:W-:-:S02]  /*0400*/  IADD3.X R9, PT, PT, R9, UR15, RZ, P1, !PT ;  /* 0x0000000f09097c10 */ /* 0x000fc40008ffe4ff */
[----:B------:R-:W-:-:S07]  /*0410*/  LEA R10, R10, UR4, 0x2 ;  /* 0x000000040a0a7c11 */ /* 0x000fce000f8e10ff */
.L_x_12:
[----:B-12---:R-:W2:Y:S01]  /*0420*/  LDG.E R2, desc[UR10][R8.64] ;  /* 0x0000000a08027981 */ /* 0x006ea2000c1e1900 */
[----:B------:R-:W-:Y:S01]  /*0430*/  IMAD.MOV.U32 R22, RZ, RZ, -0x1 ;  /* 0xffffffffff167424 */ /* 0x000fe200078e00ff */
[----:B------:R-:W-:Y:S01]  /*0440*/  BSSY.RECONVERGENT B0, `(.L_x_2) ;  /* 0x0000019000007945 */ /* 0x000fe20003800200 */
[----:B------:R-:W-:Y:S01]  /*0450*/  VIADD R16, R14, 0x1 ;  /* 0x000000010e107836 */ /* 0x000fe20000000000 */
[----:B--2---:R-:W-:Y:S04]  /*0460*/  STS [R11], R2 ;  /* 0x000000020b007388 */ /* 0x004fe80000000800 */
[----:B0-----:R-:W0:Y:S04]  /*0470*/  LDS R3, [R5] ;  /* 0x0000000005037984 */ /* 0x001e280000000800 */
[----:B0-----:R-:W-:Y:S04]  /*0480*/  STS [R10], R3 ;  /* 0x000000030a007388 */ /* 0x001fe80000000800 */
[----:B------:R-:W-:Y:S01]  /*0490*/  STS [R5], R22 ;  /* 0x0000001605007388 */ /* 0x000fe20000000800 */
[----:B------:R-:W-:Y:S06]  /*04a0*/  BAR.SYNC.DEFER_BLOCKING 0x0 ;  /* 0x0000000000007b1d */ /* 0x000fec0000010000 */
[----:B------:R-:W0:Y:S02]  /*04b0*/  LDS.U16 R18, [R15] ;  /* 0x000000000f127984 */ /* 0x000e240000000400 */
[----:B0-----:R-:W-:-:S13]  /*04c0*/  ISETP.GT.U32.AND P0, PT, R18, 0x1ff, PT ;  /* 0x000001ff1200780c */ /* 0x001fda0003f04070 */
[----:B------:R-:W-:-:S05]  /*04d0*/  @!P0 LEA R17, R18, UR4, 0x1 ;  /* 0x0000000412118c11 */ /* 0x000fca000f8e08ff */
[----:B------:R-:W0:Y:S04]  /*04e0*/  @!P0 LDS.U16 R20, [R17] ;  /* 0x0000000011148984 */ /* 0x000e280000000400 */
[----:B0-----:R0:W-:Y:S01]  /*04f0*/  @!P0 STS.U16 [R5], R20 ;  /* 0x0000001405008388 */ /* 0x0011e20000000400 */
[----:B------:R-:W-:Y:S05]  /*0500*/  @!P0 BRA `(.L_x_3) ;  /* 0x0000000000308947 */ /* 0x000fea0003800000 */
[----:B------:R-:W-:-:S04]  /*0510*/  ISETP.NE.AND P0, PT, R13, R18, PT ;  /* 0x000000120d00720c */ /* 0x000fc80003f05270 */
[----:B------:R-:W-:-:S13]  /*0520*/  ISETP.GT.U32.OR P0, PT, R18, 0x3ff, P0 ;  /* 0x000003ff1200780c */ /* 0x000fda0000704470 */
[----:B------:R-:W-:Y:S05]  /*0530*/  @P0 BRA `(.L_x_3) ;  /* 0x0000000000240947 */ /* 0x000fea0003800000 */
[----:B------:R-:W-:-:S04]  /*0540*/  ISETP.NE.AND P0, PT, R16, 0x1, PT ;  /* 0x000000011000780c */ /* 0x000fc80003f05270 */
[----:B------:R-:W-:-:S13]  /*0550*/  ISETP.EQ.OR P0, PT, R0, RZ, P0 ;  /* 0x000000ff0000720c */ /* 0x000fda0000702670 */
[----:B------:R-:W1:Y:S04]  /*0560*/  @!P0 LDS.U16 R2, [R4] ;  /* 0x0000000004028984 */ /* 0x000e680000000400 */
[----:B-1----:R1:W-:Y:S01]  /*0570*/  @!P0 STS.U16 [R5], R2 ;  /* 0x0000000205008388 */ /* 0x0023e20000000400 */
[----:B------:R-:W-:Y:S05]  /*0580*/  @!P0 BRA `(.L_x_3) ;  /* 0x0000000000108947 */ /* 0x000fea0003800000 */
[----:B-1----:R-:W1:Y:S01]  /*0590*/  LDC.64 R2, c[0x0][0x398] ;  /* 0x0000e600ff027b82 */ /* 0x002e620000000a00 */
[----:B------:R-:W-:-:S05]  /*05a0*/  IMAD.MOV.U32 R17, RZ, RZ, 0xffff ;  /* 0x0000ffffff117424 */ /* 0x000fca00078e00ff */
[----:B-1----:R-:W2:Y:S04]  /*05b0*/  ATOMG.E.INC.STRONG.GPU PT, R2, desc[UR10][R2.64], R17 ;  /* 0x80000011020279a8 */ /* 0x002ea800099ef10a */
[----:B--2---:R2:W-:Y:S02]  /*05c0*/  STS.U16 [R5], R2 ;  /* 0x0000000205007388 */ /* 0x0045e40000000400 */
.L_x_3:
[----:B------:R-:W-:Y:S05]  /*05d0*/  BSYNC.RECONVERGENT B0 ;  /* 0x0000000000007941 */ /* 0x000fea0003800200 */
.L_x_2:
[----:B-12---:R-:W-:Y:S01]  /*05e0*/  PRMT R2, R18, 0x9910, RZ ;  /* 0x0000991012027816 */ /* 0x006fe200000000ff */
[----:B------:R-:W-:Y:S03]  /*05f0*/  BSSY.RECONVERGENT B0, `(.L_x_4) ;  /* 0x000000e000007945 */ /* 0x000fe60003800200 */
[----:B------:R-:W-:-:S13]  /*0600*/  ISETP.GT.AND P0, PT, R2, -0x1, PT ;  /* 0xffffffff0200780c */ /* 0x000fda0003f04270 */
[----:B------:R-:W-:Y:S05]  /*0610*/  @P0 BRA `(.L_x_5) ;  /* 0x00000000002c0947 */ /* 0x000fea0003800000 */
[----:B------:R-:W-:-:S13]  /*0620*/  ISETP.NE.AND P0, PT, R0, RZ, PT ;  /* 0x000000ff0000720c */ /* 0x000fda0003f05270 */
[----:B------:R-:W-:Y:S05]  /*0630*/  @P0 BRA `(.L_x_6) ;  /* 0x0000000000140947 */ /* 0x000fea0003800000 */
[----:B------:R-:W1:Y:S01]  /*0640*/  LDC.64 R2, c[0x0][0x398] ;  /* 0x0000e600ff027b82 */ /* 0x000e620000000a00 */
[----:B------:R-:W-:-:S05]  /*0650*/  IMAD.MOV.U32 R17, RZ, RZ, 0xffff ;  /* 0x0000ffffff117424 */ /* 0x000fca00078e00ff */
[----:B-1----:R-:W2:Y:S04]  /*0660*/  ATOMG.E.INC.STRONG.GPU PT, R2, desc[UR10][R2.64], R17 ;  /* 0x80000011020279a8 */ /* 0x002ea800099ef10a */
[----:B--2---:R1:W-:Y:S01]  /*0670*/  STS.U16 [R5], R2 ;  /* 0x0000000205007388 */ /* 0x0043e20000000400 */
[----:B------:R-:W-:Y:S05]  /*0680*/  BRA `(.L_x_5) ;  /* 0x0000000000107947 */ /* 0x000fea0003800000 */
.L_x_6:
[----:B------:R-:W-:-:S05]  /*0690*/  IMAD.SHL.U32 R18, R18, 0x2, RZ ;  /* 0x0000000212127824 */ /* 0x000fca00078e00ff */
[----:B------:R-:W-:-:S06]  /*06a0*/  LOP3.LUT R18, R18, 0x3fe, RZ, 0xc0, !PT ;  /* 0x000003fe12127812 */ /* 0x000fcc00078ec0ff */
[----:B------:R-:W1:Y:S04]  /*06b0*/  LDS.U16 R18, [R18+UR5] ;  /* 0x0000000512127984 */ /* 0x000e680008000400 */
[----:B-1----:R2:W-:Y:S02]  /*06c0*/  STS.U16 [R5], R18 ;  /* 0x0000001205007388 */ /* 0x0025e40000000400 */
.L_x_5:
[----:B------:R-:W-:Y:S05]  /*06d0*/  BSYNC.RECONVERGENT B0 ;  /* 0x0000000000007941 */ /* 0x000fea0003800200 */
.L_x_4:
[----:B------:R-:W3:Y:S01]  /*06e0*/  LDS.U16 R17, [R15+0x2] ;  /* 0x000002000f117984 */ /* 0x000ee20000000400 */
[----:B------:R-:W-:Y:S01]  /*06f0*/  BSSY.RECONVERGENT B0, `(.L_x_7) ;  /* 0x0000012000007945 */ /* 0x000fe20003800200 */
[----:B---3--:R-:W-:-:S13]  /*0700*/  ISETP.GT.U32.AND P0, PT, R17, 0x1ff, PT ;  /* 0x000001ff1100780c */ /* 0x008fda0003f04070 */
[----:B-1----:R-:W-:-:S06]  /*0710*/  @!P0 LEA R2, R17, UR4, 0x1 ;  /* 0x0000000411028c11 */ /* 0x002fcc000f8e08ff */
[----:B------:R-:W1:Y:S04]  /*0720*/  @!P0 LDS.U16 R2, [R2] ;  /* 0x0000000002028984 */ /* 0x000e680000000400 */
[----:B-1----:R1:W-:Y:S01]  /*0730*/  @!P0 STS.U16 [R5+0x2], R2 ;  /* 0x0000020205008388 */ /* 0x0023e20000000400 */
[----:B------:R-:W-:Y:S05]  /*0740*/  @!P0 BRA `(.L_x_8) ;  /* 0x0000000000308947 */ /* 0x000fea0003800000 */
[----:B------:R-:W-:-:S04]  /*0750*/  ISETP.NE.AND P0, PT, R12, R17, PT ;  /* 0x000000110c00720c */ /* 0x000fc80003f05270 */
[----:B------:R-:W-:-:S13]  /*0760*/  ISETP.GT.U32.OR P0, PT, R17, 0x3ff, P0 ;  /* 0x000003ff1100780c */ /* 0x000fda0000704470 */
[----:B------:R-:W-:Y:S05]  /*0770*/  @P0 BRA `(.L_x_8) ;  /* 0x0000000000240947 */ /* 0x000fea0003800000 */
[----:B------:R-:W-:-:S04]  /*0780*/  ISETP.NE.AND P0, PT, R16, 0x1, PT ;  /* 0x000000011000780c */ /* 0x000fc80003f05270 */
[----:B------:R-:W-:-:S13]  /*0790*/  ISETP.EQ.OR P0, PT, R0, RZ, P0 ;  /* 0x000000ff0000720c */ /* 0x000fda0000702670 */
[----:B-1----:R-:W1:Y:S04]  /*07a0*/  @!P0 LDS.U16 R2, [R4+0x2] ;  /* 0x0000020004028984 */ /* 0x002e680000000400 */
[----:B-1----:R3:W-:Y:S01]  /*07b0*/  @!P0 STS.U16 [R5+0x2], R2 ;  /* 0x0000020205008388 */ /* 0x0027e20000000400 */
[----:B------:R-:W-:Y:S05]  /*07c0*/  @!P0 BRA `(.L_x_8) ;  /* 0x0000000000108947 */ /* 0x000fea0003800000 */
[----:B---3--:R-:W1:Y:S01]  /*07d0*/  LDC.64 R2, c[0x0][0x398] ;  /* 0x0000e600ff027b82 */ /* 0x008e620000000a00 */
[----:B------:R-:W-:-:S05]  /*07e0*/  IMAD.MOV.U32 R19, RZ, RZ, 0xffff ;  /* 0x0000ffffff137424 */ /* 0x000fca00078e00ff */
[----:B-1----:R-:W3:Y:S04]  /*07f0*/  ATOMG.E.INC.STRONG.GPU PT, R2, desc[UR10][R2.64], R19 ;  /* 0x80000013020279a8 */ /* 0x002ee800099ef10a */
[----:B---3--:R4:W-:Y:S02]  /*0800*/  STS.U16 [R5+0x2], R2 ;  /* 0x0000020205007388 */ /* 0x0089e40000000400 */
.L_x_8:
[----:B------:R-:W-:Y:S05]  /*0810*/  BSYNC.RECONVERGENT B0 ;  /* 0x0000000000007941 */ /* 0x000fea0003800200 */
.L_x_7:
[----:B-1-34-:R-:W-:Y:S01]  /*0820*/  PRMT R2, R17, 0x9910, RZ ;  /* 0x0000991011027816 */ /* 0x01afe200000000ff */
[----:B------:R-:W-:Y:S03]  /*0830*/  BSSY.RECONVERGENT B0, `(.L_x_9) ;  /* 0x000000e000007945 */ /* 0x000fe60003800200 */
[----:B------:R-:W-:-:S13]  /*0840*/  ISETP.GT.AND P0, PT, R2, -0x1, PT ;  /* 0xffffffff0200780c */ /* 0x000fda0003f04270 */
[----:B------:R-:W-:Y:S05]  /*0850*/  @P0 BRA `(.L_x_10) ;  /* 0x00000000002c0947 */ /* 0x000fea0003800000 */
[----:B------:R-:W-:-:S13]  /*0860*/  ISETP.NE.AND P0, PT, R0, RZ, PT ;  /* 0x000000ff0000720c */ /* 0x000fda0003f05270 */
[----:B------:R-:W-:Y:S05]  /*0870*/  @P0 BRA `(.L_x_11) ;  /* 0x0000000000140947 */ /* 0x000fea0003800000 */
[----:B------:R-:W1:Y:S01]  /*0880*/  LDC.64 R2, c[0x0][0x398] ;  /* 0x0000e600ff027b82 */ /* 0x000e620000000a00 */
[----:B------:R-:W-:-:S05]  /*0890*/  IMAD.MOV.U32 R17, RZ, RZ, 0xffff ;  /* 0x0000ffffff117424 */ /* 0x000fca00078e00ff */
[----:B-1----:R-:W3:Y:S04]  /*08a0*/  ATOMG.E.INC.STRONG.GPU PT, R2, desc[UR10][R2.64], R17 ;  /* 0x80000011020279a8 */ /* 0x002ee800099ef10a */
[----:B---3--:R1:W-:Y:S01]  /*08b0*/  STS.U16 [R5+0x2], R2 ;  /* 0x0000020205007388 */ /* 0x0083e20000000400 */
[----:B------:R-:W-:Y:S05]  /*08c0*/  BRA `(.L_x_10) ;  /* 0x0000000000107947 */ /* 0x000fea0003800000 */
.L_x_11:
[----:B------:R-:W-:-:S05]  /*08d0*/  IMAD.SHL.U32 R17, R17, 0x2, RZ ;  /* 0x0000000211117824 */ /* 0x000fca00078e00ff */
[----:B------:R-:W-:-:S05]  /*08e0*/  LOP3.LUT R17, R17, 0x3fe, RZ, 0xc0, !PT ;  /* 0x000003fe11117812 */ /* 0x000fca00078ec0ff */
[----:B------:R-:W1:Y:S04]  /*08f0*/  LDS.U16 R2, [R17+UR5] ;  /* 0x0000000511027984 */ /* 0x000e680008000400 */
[----:B-1----:R3:W-:Y:S02]  /*0900*/  STS.U16 [R5+0x2], R2 ;  /* 0x0000020205007388 */ /* 0x0027e40000000400 */
.L_x_10:
[----:B------:R-:W-:Y:S05]  /*0910*/  BSYNC.RECONVERGENT B0 ;  /* 0x0000000000007941 */ /* 0x000fea0003800200 */
.L_x_9:
[----:B------:R-:W-:Y:S01]  /*0920*/  BAR.SYNC.DEFER_BLOCKING 0x0 ;  /* 0x0000000000007b1d */ /* 0x000fe20000010000 */
[----:B------:R-:W-:Y:S01]  /*0930*/  VIADD R14, R14, 0xffffffff ;  /* 0xffffffff0e0e7836 */ /* 0x000fe20000000000 */
[----:B------:R-:W-:-:S04]  /*0940*/  IADD3 R8, P2, PT, R8, -0x400, RZ ;  /* 0xfffffc0008087810 */ /* 0x000fc80007f5e0ff */
[----:B------:R-:W-:Y:S01]  /*0950*/  IADD3.X R9, PT, PT, R9, -0x1, RZ, P2, !PT ;  /* 0xffffffff09097810 */ /* 0x000fe200017fe4ff */
[----:B-1-3--:R-:W1:Y:S02]  /*0960*/  LDS.U16 R2, [R15] ;  /* 0x000000000f027984 */ /* 0x00ae640000000400 */
[----:B-1----:R-:W-:-:S04]  /*0970*/  LOP3.LUT R3, R2, 0xfe00, RZ, 0xc0, !PT ;  /* 0x0000fe0002037812 */ /* 0x002fc800078ec0ff */
[----:B------:R-:W-:-:S04]  /*0980*/  PRMT R3, R3, 0x9910, RZ ;  /* 0x0000991003037816 */ /* 0x000fc800000000ff */
[----:B------:R-:W-:-:S13]  /*0990*/  ISETP.NE.AND P0, PT, R3, 0x200, PT ;  /* 0x000002000300780c */ /* 0x000fda0003f05270 */
[----:B------:R-:W-:-:S06]  /*09a0*/  @!P0 LEA R2, R2, UR8, 0x1 ;  /* 0x0000000802028c11 */ /* 0x000fcc000f8e08ff */
[----:B------:R-:W1:Y:S04]  /*09b0*/  @!P0 LDS.U16 R2, [R2+-0x400] ;  /* 0xfffc000002028984 */ /* 0x000e680000000400 */
[----:B-1----:R1:W-:Y:S04]  /*09c0*/  @!P0 STS.U16 [R5], R2 ;  /* 0x0000000205008388 */ /* 0x0023e80000000400 */
[----:B------:R-:W3:Y:S01]  /*09d0*/  LDS.U16 R3, [R15+0x2] ;  /* 0x000002000f037984 */ /* 0x000ee20000000400 */
[----:B-1----:R-:W-:Y:S01]  /*09e0*/  IMAD.MOV.U32 R2, RZ, RZ, R6 ;  /* 0x000000ffff027224 */ /* 0x002fe200078e0006 */
[----:B------:R-:W-:-:S02]  /*09f0*/  IADD3 R6, P1, PT, R6, -0x400, RZ ;  /* 0xfffffc0006067810 */ /* 0x000fc40007f3e0ff */
[----:B---3--:R-:W-:-:S04]  /*0a00*/  LOP3.LUT R16, R3, 0xfe00, RZ, 0xc0, !PT ;  /* 0x0000fe0003107812 */ /* 0x008fc800078ec0ff */
[----:B------:R-:W-:-:S04]  /*0a10*/  PRMT R16, R16, 0x9910, RZ ;  /* 0x0000991010107816 */ /* 0x000fc800000000ff */
[----:B------:R-:W-:-:S13]  /*0a20*/  ISETP.NE.AND P0, PT, R16, 0x200, PT ;  /* 0x000002001000780c */ /* 0x000fda0003f05270 */
[----:B------:R-:W-:-:S05]  /*0a30*/  @!P0 LEA R3, R3, UR8, 0x1 ;  /* 0x0000000803038c11 */ /* 0x000fca000f8e08ff */
[----:B------:R1:W3:Y:S02]  /*0a40*/  @!P0 LDS.U16 R16, [R3+-0x400] ;  /* 0xfffc000003108984 */ /* 0x0002e40000000400 */
[----:B-1----:R-:W-:Y:S01]  /*0a50*/  IMAD.MOV.U32 R3, RZ, RZ, R7 ;  /* 0x000000ffff037224 */ /* 0x002fe200078e0007 */
[----:B------:R-:W-:Y:S01]  /*0a60*/  IADD3.X R7, PT, PT, R7, -0x1, RZ, P1, !PT ;  /* 0xffffffff07077810 */ /* 0x000fe20000ffe4ff */
[----:B---3--:R-:W-:Y:S01]  /*0a70*/  @!P0 STS.U16 [R5+0x2], R16 ;  /* 0x0000021005008388 */ /* 0x008fe20000000400 */
[----:B------:R-:W-:-:S03]  /*0a80*/  ISETP.NE.AND P0, PT, R14, -0x1, PT ;  /* 0xffffffff0e00780c */ /* 0x000fc60003f05270 */
[----:B------:R-:W1:Y:S04]  /*0a90*/  LDS R17, [R5] ;  /* 0x0000000005117984 */ /* 0x000e680000000800 */
[----:B-1----:R1:W-:Y:S01]  /*0aa0*/  STG.E desc[UR10][R2.64], R17 ;  /* 0x0000001102007986 */ /* 0x0023e2000c10190a */
[----:B------:R-:W-:Y:S06]  /*0ab0*/  BAR.SYNC.DEFER_BLOCKING 0x0 ;  /* 0x0000000000007b1d */ /* 0x000fec0000010000 */
[----:B------:R-:W-:Y:S05]  /*0ac0*/  @P0 BRA `(.L_x_12) ;  /* 0xfffffff800540947 */ /* 0x000fea000383ffff */
[----:B------:R-:W-:Y:S05]  /*0ad0*/  EXIT ;  /* 0x000000000000794d */ /* 0x000fea0003800000 */
.L_x_13:
[----:B------:R-:W-:-:S00]  /*0ae0*/  BRA `(.L_x_13) ;  /* 0xfffffffc00fc7947 */ /* 0x000fc0000383ffff */
[----:B------:R-:W-:-:S00]  /*0af0*/  NOP ;  /* 0x0000000000007918 */ /* 0x000fc00000000000 */
        /* <DEDUP_REMOVED lines=8> */
.L_x_84:


//--------------------- .text._Z10pass2_1024PtPjjj --------------------------
	.section	.text._Z10pass2_1024PtPjjj,"ax",@progbits
	.align	128
.text._Z10pass2_1024PtPjjj:
        .type           _Z10pass2_1024PtPjjj,@function
        .size           _Z10pass2_1024PtPjjj,(.L_x_85 - _Z10pass2_1024PtPjjj)
        .other          _Z10pass2_1024PtPjjj,@"STO_CUDA_ENTRY STV_DEFAULT"
_Z10pass2_1024PtPjjj:
[----:B------:R-:W-:Y:S01]  /*0000*/  LDC R1, c[0x0][0x37c] ;  /* 0x0000df00ff017b82 */ /* 0x000fe20000000800 */
[----:B------:R-:W0:Y:S07]  /*0010*/  S2R R8, SR_CTAID.X ;  /* 0x0000000000087919 */ /* 0x000e2e0000002500 */
[----:B------:R-:W1:Y:S01]  /*0020*/  LDC.64 R4, c[0x0][0x390] ;  /* 0x0000e400ff047b82 */ /* 0x000e620000000a00 */
[----:B------:R-:W2:Y:S01]  /*0030*/  LDCU.64 UR12, c[0x0][0x358] ;  /* 0x00006b00ff0c77ac */ /* 0x000ea20008000a00 */
[----:B------:R-:W3:Y:S06]  /*0040*/  S2R R3, SR_TID.X ;  /* 0x0000000000037919 */ /* 0x000eec0000002100 */
[----:B------:R-:W4:Y:S01]  /*0050*/  LDC.64 R12, c[0x0][0x380] ;  /* 0x0000e000ff0c7b82 */ /* 0x000f220000000a00 */
[----:B-1----:R-:W-:-:S04]  /*0060*/  IMAD R7, R4, R5, R4 ;  /* 0x0000000504077224 */ /* 0x002fc800078e0204 */
[----:B0-----:R-:W-:-:S04]  /*0070*/  IMAD R8, R7, R8, RZ ;  /* 0x0000000807087224 */ /* 0x001fc800078e02ff */
[----:B------:R-:W-:-:S04]  /*0080*/  IMAD.SHL.U32 R8, R8, 0x200, RZ ;  /* 0x0000020008087824 */ /* 0x000fc800078e00ff */
[----:B------:R-:W-:-:S04]  /*0090*/  VIADD R9, R8, 0x200 ;  /* 0x0000020008097836 */ /* 0x000fc80000000000 */
[----:B----4-:R-:W-:-:S04]  /*00a0*/  IMAD.WIDE.U32 R12, R9, 0x2, R12 ;  /* 0x00000002090c7825 */ /* 0x010fc800078e000c */
[----:B---3--:R-:W-:-:S05]  /*00b0*/  IMAD.WIDE.U32 R10, R3, 0x2, R12 ;  /* 0x00000002030a7825 */ /* 0x008fca00078e000c */
[----:B--2---:R0:W2:Y:S01]  /*00c0*/  LDG.E.U16 R14, desc[UR12][R10.64] ;  /* 0x0000000c0a0e7981 */ /* 0x0040a2000c1e1500 */
[----:B------:R-:W1:Y:S01]  /*00d0*/  S2UR UR7, SR_CgaCtaId ;  /* 0x00000000000779c3 */ /* 0x000e620000008800 */
[----:B------:R-:W-:Y:S01]  /*00e0*/  UMOV UR4, 0x400 ;  /* 0x0000040000047882 */ /* 0x000fe20000000000 */
[----:B------:R-:W-:Y:S01]  /*00f0*/  IMAD.MOV.U32 R15, RZ, RZ, 0x400 ;  /* 0x00000400ff0f7424 */ /* 0x000fe200078e00ff */
[----:B------:R-:W-:Y:S01]  /*0100*/  UIADD3 UR5, UPT, UPT, UR4, 0x1400, URZ ;  /* 0x0000140004057890 */ /* 0x000fe2000fffe0ff */
[----:B------:R-:W-:Y:S01]  /*0110*/  ISETP.GT.U32.AND P0, PT, R4, 0x1, PT ;  /* 0x000000010400780c */ /* 0x000fe20003f04070 */
[----:B------:R-:W-:Y:S01]  /*0120*/  UIADD3 UR6, UPT, UPT, UR4, 0xc00, URZ ;  /* 0x00000c0004067890 */ /* 0x000fe2000fffe0ff */
[----:B------:R-:W-:Y:S01]  /*0130*/  IMAD.SHL.U32 R6, R5, 0x200, RZ ;  /* 0x0000020005067824 */ /* 0x000fe200078e00ff */
[----:B------:R-:W3:Y:S03]  /*0140*/  LDCU UR11, c[0x0][0x390] ;  /* 0x00007200ff0b77ac */ /* 0x000ee60008000800 */
[----:B------:R-:W-:-:S04]  /*0150*/  IMAD.WIDE.U32 R12, R6, 0x2, R12 ;  /* 0x00000002060c7825 */ /* 0x000fc800078e000c */
[----:B0-----:R-:W-:Y:S01]  /*0160*/  IMAD.MOV.U32 R10, RZ, RZ, R13 ;  /* 0x000000ffff0a7224 */ /* 0x001fe200078e000d */
[----:B-1----:R-:W-:Y:S02]  /*0170*/  ULEA UR4, UR7, UR4, 0x18 ;  /* 0x0000000407047291 */ /* 0x002fe4000f8ec0ff */
[----:B------:R-:W-:Y:S02]  /*0180*/  ULEA UR5, UR7, UR5, 0x18 ;  /* 0x0000000507057291 */ /* 0x000fe4000f8ec0ff */
[----:B------:R-:W-:Y:S02]  /*0190*/  ULEA UR6, UR7, UR6, 0x18 ;  /* 0x0000000607067291 */ /* 0x000fe4000f8ec0ff */
[C---:B------:R-:W-:Y:S02]  /*01a0*/  LEA R2, R3.reuse, UR4, 0x2 ;  /* 0x0000000403027c11 */ /* 0x040fe4000f8e10ff */
[C---:B------:R-:W-:Y:S02]  /*01b0*/  LEA R9, R3.reuse, UR5, 0x1 ;  /* 0x0000000503097c11 */ /* 0x040fe4000f8e08ff */
[----:B------:R-:W-:Y:S01]  /*01c0*/  LEA R0, R3, UR6, 0x2 ;  /* 0x0000000603007c11 */ /* 0x000fe2000f8e10ff */
[----:B--2---:R0:W-:Y:S04]  /*01d0*/  STS [R2], R14 ;  /* 0x0000000e02007388 */ /* 0x0041e80000000800 */
[----:B------:R0:W-:Y:S04]  /*01e0*/  STS.U16 [R9], R14 ;  /* 0x0000000e09007388 */ /* 0x0001e80000000400 */
[----:B------:R0:W-:Y:S04]  /*01f0*/  STS [R0], R15 ;  /* 0x0000000f00007388 */ /* 0x0001e80000000800 */
[----:B------:R-:W-:Y:S01]  /*0200*/  STS [UR4+0x1800], RZ ;  /* 0x001800ffff007988 */ /* 0x000fe20008000804 */
[----:B------:R-:W-:Y:S06]  /*0210*/  BAR.SYNC.DEFER_BLOCKING 0x0 ;  /* 0x0000000000007b1d */ /* 0x000fec0000010000 */
[----:B------:R0:W1:Y:S01]  /*0220*/  @!P0 LDS R11, [R2] ;  /* 0x00000000020b8984 */ /* 0x0000620000000800 */
[----:B---3--:R-:W-:Y:S05]  /*0230*/  @!P0 BRA `(.L_x_14) ;  /* 0x0000000400e08947 */ /* 0x008fea0003800000 */
[----:B------:R-:W-:Y:S02]  /*0240*/  VIADD R13, R6, 0x200 ;  /* 0x00000200060d7836 */ /* 0x000fe40000000000 */
[----:B0-----:R-:W-:Y:S02]  /*0250*/  IMAD.SHL.U32 R15, R5, 0x400, RZ ;  /* 0x00000400050f7824 */ /* 0x001fe400078e00ff */
[----:B------:R-:W-:Y:S01]  /*0260*/  IMAD.MOV.U32 R14, RZ, RZ, 0x1 ;  /* 0x00000001ff0e7424 */ /* 0x000fe200078e00ff */
[----:B------:R-:W-:-:S05]  /*0270*/  IADD3 R13, P0, PT, RZ, -R13, RZ ;  /* 0x8000000dff0d7210 */ /* 0x000fca0007f1e0ff */
[----:B------:R-:W-:-:S05]  /*0280*/  IMAD.X R4, RZ, RZ, -0x1, P0 ;  /* 0xffffffffff047424 */ /* 0x000fca00000e06ff */
[----:B------:R-:W-:-:S07]  /*0290*/  SHF.L.U64.HI R17, R13, 0x1, R4 ;  /* 0x000000010d117819 */ /* 0x000fce0000010204 */
.L_x_24:
[C---:B------:R-:W-:Y:S01]  /*02a0*/  LEA R4, P0, R3.reuse, R12, 0x1 ;  /* 0x0000000c03047211 */ /* 0x040fe200078008ff */
[----:B------:R-:W0:Y:S01]  /*02b0*/  S2UR UR7, SR_CgaCtaId ;  /* 0x00000000000779c3 */ /* 0x000e220000008800 */
[----:B--2---:R-:W2:Y:S02]  /*02c0*/  LDCU UR8, c[0x0][0x390] ;  /* 0x00007200ff0877ac */ /* 0x004ea40008000800 */
[----:B------:R-:W-:-:S05]  /*02d0*/  LEA.HI.X R5, R3, R10, RZ, 0x1, P0 ;  /* 0x0000000a03057211 */ /* 0x000fca00000f0cff */
[----:B-1----:R-:W3:Y:S04]  /*02e0*/  LDG.E.U16 R11, desc[UR12][R4.64] ;  /* 0x0000000c040b7981 */ /* 0x002ee8000c1e1500 */
[----:B------:R-:W4:Y:S01]  /*02f0*/  LDG.E.U16 R18, desc[UR12][R4.64+0x400] ;  /* 0x0004000c04127981 */ /* 0x000f22000c1e1500 */
[C---:B------:R-:W-:Y:S01]  /*0300*/  ISETP.GE.U32.AND P0, PT, R14.reuse, 0x2, PT ;  /* 0x000000020e00780c */ /* 0x040fe20003f06070 */
[----:B------:R-:W-:Y:S01]  /*0310*/  UMOV UR5, 0x400 ;  /* 0x0000040000057882 */ /* 0x000fe20000000000 */
[----:B------:R-:W-:Y:S01]  /*0320*/  VIADD R14, R14, 0x1 ;  /* 0x000000010e0e7836 */ /* 0x000fe20000000000 */
[----:B------:R-:W-:Y:S01]  /*0330*/  UIADD3 UR5, UPT, UPT, UR5, 0x800, URZ ;  /* 0x0000080005057890 */ /* 0x000fe2000fffe0ff */
[----:B------:R-:W-:Y:S03]  /*0340*/  BSSY.RECONVERGENT B0, `(.L_x_15) ;  /* 0x0000014000007945 */ /* 0x000fe60003800200 */
[----:B0-----:R-:W-:-:S06]  /*0350*/  ULEA UR5, UR7, UR5, 0x18 ;  /* 0x0000000507057291 */ /* 0x001fcc000f8ec0ff */
[----:B------:R-:W0:Y:S02]  /*0360*/  @P0 LDS.U16 R16, [R9] ;  /* 0x0000000009100984 */ /* 0x000e240000000400 */
[----:B0-----:R-:W-:-:S04]  /*0370*/  @P0 ISETP.GE.U32.AND P1, PT, R16, 0x200, PT ;  /* 0x000002001000080c */ /* 0x001fc80003f26070 */
[C---:B---3--:R-:W-:Y:S02]  /*0380*/  @P0 SEL R16, R11.reuse, R16, !P1 ;  /* 0x000000100b100207 */ /* 0x048fe40004800000 */
[C---:B------:R-:W-:Y:S01]  /*0390*/  ISETP.GT.U32.AND P2, PT, R11.reuse, 0x1ff, PT ;  /* 0x000001ff0b00780c */ /* 0x040fe20003f44070 */
[----:B----4-:R-:W-:Y:S02]  /*03a0*/  VIADD R19, R18, 0x200 ;  /* 0x0000020012137836 */ /* 0x010fe40000000000 */
[----:B------:R0:W-:Y:S01]  /*03b0*/  @P0 STS.U16 [R9], R16 ;  /* 0x0000001009000388 */ /* 0x0001e20000000400 */
[C---:B------:R-:W-:Y:S02]  /*03c0*/  LEA R4, R11.reuse, UR6, 0x2 ;  /* 0x000000060b047c11 */ /* 0x040fe4000f8e10ff */
[----:B--2---:R-:W-:Y:S01]  /*03d0*/  ISETP.NE.AND P1, PT, R14, UR8, PT ;  /* 0x000000080e007c0c */ /* 0x004fe2000bf25270 */
[----:B------:R-:W-:Y:S01]  /*03e0*/  STS [R0], R19 ;  /* 0x0000001300007388 */ /* 0x000fe20000000800 */
[----:B------:R-:W-:Y:S01]  /*03f0*/  BAR.SYNC.DEFER_BLOCKING 0x0 ;  /* 0x0000000000007b1d */ /* 0x000fe20000010000 */
[----:B0-----:R-:W-:-:S05]  /*0400*/  LEA R16, R11, UR5, 0x1 ;  /* 0x000000050b107c11 */ /* 0x001fca000f8e08ff */
[----:B------:R-:W0:Y:S02]  /*0410*/  LDS R18, [R2] ;  /* 0x0000000002127984 */ /* 0x000e240000000800 */
[C---:B0-----:R-:W-:Y:S02]  /*0420*/  LOP3.LUT R5, R18.reuse, 0xffff, RZ, 0xc0, !PT ;  /* 0x0000ffff12057812 */ /* 0x041fe400078ec0ff */
[----:B------:R-:W-:-:S03]  /*0430*/  PRMT R19, R18, 0x7610, R19 ;  /* 0x0000761012137816 */ /* 0x000fc60000000013 */
[----:B------:R0:W-:Y:S01]  /*0440*/  @!P2 STS [R4], R5 ;  /* 0x000000050400a388 */ /* 0x0001e20000000800 */
[----:B------:R-:W-:Y:S05]  /*0450*/  @!P2 BRA `(.L_x_16) ;  /* 0x000000000008a947 */ /* 0x000fea0003800000 */
[----:B------:R-:W-:-:S13]  /*0460*/  ISETP.GT.U32.AND P0, PT, R11, 0x3ff, PT ;  /* 0x000003ff0b00780c */ /* 0x000fda0003f04070 */
[----:B------:R1:W-:Y:S02]  /*0470*/  @!P0 STS.U16 [R16+-0x400], R19 ;  /* 0xfffc001310008388 */ /* 0x0003e40000000400 */
.L_x_16:
[----:B------:R-:W-:Y:S05]  /*0480*/  BSYNC.RECONVERGENT B0 ;  /* 0x0000000000007941 */ /* 0x000fea0003800200 */
.L_x_15:
[----:B------:R-:W-:Y:S06]  /*0490*/  BAR.SYNC.DEFER_BLOCKING 0x0 ;  /* 0x0000000000007b1d */ /* 0x000fec0000010000 */
.L_x_23:
[----:B------:R-:W-:Y:S04]  /*04a0*/  BSSY.RECONVERGENT B0, `(.L_x_17) ;  /* 0x0000015000007945 */ /* 0x000fe80003800200 */
[----:B01----:R-:W-:Y:S05]  /*04b0*/  @P2 BRA `(.L_x_18) ;  /* 0x0000000000202947 */ /* 0x003fea0003800000 */
[----:B------:R-:W2:Y:S01]  /*04c0*/  LDS R18, [R4] ;  /* 0x0000000004127984 */ /* 0x000ea20000000800 */
[----:B0-----:R-:W-:-:S04]  /*04d0*/  LOP3.LUT R5, R19, 0xffff, RZ, 0xc0, !PT ;  /* 0x0000ffff13057812 */ /* 0x001fc800078ec0ff */
[CC--:B--2---:R-:W-:Y:S02]  /*04e0*/  ISETP.GE.U32.AND P3, PT, R18.reuse, R5.reuse, PT ;  /* 0x000000051200720c */ /* 0x0c4fe40003f66070 */
[----:B------:R-:W-:-:S11]  /*04f0*/  ISETP.NE.AND P0, PT, R18, R5, PT ;  /* 0x000000051200720c */ /* 0x000fd60003f05270 */
[----:B------:R-:W-:Y:S05]  /*0500*/  @P3 BRA `(.L_x_19) ;  /* 0x0000000000383947 */ /* 0x000fea0003800000 */
[----:B------:R-:W-:-:S05]  /*0510*/  LEA R5, R5, UR4, 0x2 ;  /* 0x0000000405057c11 */ /* 0x000fca000f8e10ff */
[----:B------:R3:W-:Y:S01]  /*0520*/  STS [R5], R18 ;  /* 0x0000001205007388 */ /* 0x0007e20000000800 */
[----:B------:R-:W-:Y:S05]  /*0530*/  BRA `(.L_x_19) ;  /* 0x00000000002c7947 */ /* 0x000fea0003800000 */
.L_x_18:
[----:B------:R-:W-:Y:S02]  /*0540*/  ISETP.GT.U32.AND P3, PT, R11, 0x3ff, PT ;  /* 0x000003ff0b00780c */ /* 0x000fe40003f64070 */
[----:B------:R-:W-:-:S11]  /*0550*/  PLOP3.LUT P0, PT, PT, PT, PT, 0x8, 0x80 ;  /* 0x000000000080781c */ /* 0x000fd60003f0e170 */
[----:B------:R-:W-:Y:S05]  /*0560*/  @P3 BRA `(.L_x_19) ;  /* 0x0000000000203947 */ /* 0x000fea0003800000 */
[----:B------:R-:W2:Y:S01]  /*0570*/  LDS.U16 R20, [R16+-0x400] ;  /* 0xfffc000010147984 */ /* 0x000ea20000000400 */
[C---:B0-----:R-:W-:Y:S02]  /*0580*/  LOP3.LUT R5, R19.reuse, 0xffff, RZ, 0xc0, !PT ;  /* 0x0000ffff13057812 */ /* 0x041fe400078ec0ff */
[----:B------:R-:W-:Y:S02]  /*0590*/  PRMT R18, R19, 0x9910, RZ ;  /* 0x0000991013127816 */ /* 0x000fe400000000ff */
[C---:B--2---:R-:W-:Y:S02]  /*05a0*/  ISETP.GE.U32.AND P0, PT, R20.reuse, R5, PT ;  /* 0x000000051400720c */ /* 0x044fe40003f06070 */
[----:B------:R-:W-:-:S11]  /*05b0*/  PRMT R21, R20, 0x9910, RZ ;  /* 0x0000991014157816 */ /* 0x000fd600000000ff */
[----:B------:R-:W-:-:S05]  /*05c0*/  @!P0 LEA R5, R5, UR4, 0x2 ;  /* 0x0000000405058c11 */ /* 0x000fca000f8e10ff */
[----:B------:R2:W-:Y:S01]  /*05d0*/  @!P0 STS [R5], R20 ;  /* 0x0000001405008388 */ /* 0x0005e20000000800 */
[----:B------:R-:W-:-:S13]  /*05e0*/  ISETP.NE.AND P0, PT, R21, R18, PT ;  /* 0x000000121500720c */ /* 0x000fda0003f05270 */
.L_x_19:
[----:B------:R-:W-:Y:S05]  /*05f0*/  BSYNC.RECONVERGENT B0 ;  /* 0x0000000000007941 */ /* 0x000fea0003800200 */
.L_x_17:
[----:B------:R-:W-:Y:S06]  /*0600*/  BAR.RED.OR.DEFER_BLOCKING 0x0, P0 ;  /* 0x0000000000007b1d */ /* 0x000fec0000014800 */
[----:B------:R-:W4:Y:S01]  /*0610*/  B2R.RESULT RZ, P0 ;  /* 0x0000000000ff731c */ /* 0x000f220000004000 */
[----:B0-23--:R-:W-:-:S04]  /*0620*/  LOP3.LUT R5, R19, 0xffff, RZ, 0xc0, !PT ;  /* 0x0000ffff13057812 */ /* 0x00dfc800078ec0ff */
[----:B------:R-:W-:-:S13]  /*0630*/  ISETP.GT.U32.AND P3, PT, R5, 0x1ff, PT ;  /* 0x000001ff0500780c */ /* 0x000fda0003f64070 */
[----:B------:R-:W-:-:S06]  /*0640*/  @!P3 LEA R5, R5, UR4, 0x2 ;  /* 0x000000040505bc11 */ /* 0x000fcc000f8e10ff */
[----:B------:R-:W1:Y:S02]  /*0650*/  @!P3 LDS.U16 R5, [R5] ;  /* 0x000000000505b984 */ /* 0x000e640000000400 */
[----:B-1----:R-:W-:Y:S01]  /*0660*/  @!P3 PRMT R19, R5, 0x7610, R19 ;  /* 0x000076100513b816 */ /* 0x002fe20000000013 */
[----:B----4-:R-:W-:Y:S06]  /*0670*/  @!P0 BRA `(.L_x_20) ;  /* 0x0000000000408947 */ /* 0x010fec0003800000 */
[----:B------:R-:W-:Y:S05]  /*0680*/  @P2 BRA `(.L_x_21) ;  /* 0x0000000000182947 */ /* 0x000fea0003800000 */
[----:B------:R-:W0:Y:S01]  /*0690*/  LDS R5, [R4] ;  /* 0x0000000004057984 */ /* 0x000e220000000800 */
[----:B------:R-:W-:-:S04]  /*06a0*/  LOP3.LUT R18, R19, 0xffff, RZ, 0xc0, !PT ;  /* 0x0000ffff13127812 */ /* 0x000fc800078ec0ff */
[----:B0-----:R-:W-:-:S13]  /*06b0*/  ISETP.GT.U32.AND P0, PT, R5, R18, PT ;  /* 0x000000120500720c */ /* 0x001fda0003f04070 */
[----:B------:R-:W-:Y:S05]  /*06c0*/  @!P0 BRA `(.L_x_22) ;  /* 0x0000000000208947 */ /* 0x000fea0003800000 */
[----:B------:R1:W-:Y:S01]  /*06d0*/  STS [R4], R18 ;  /* 0x0000001204007388 */ /* 0x0003e20000000800 */
[----:B------:R-:W-:Y:S05]  /*06e0*/  BRA `(.L_x_22) ;  /* 0x0000000000187947 */ /* 0x000fea0003800000 */
.L_x_21:
[----:B------:R-:W-:-:S13]  /*06f0*/  ISETP.GT.U32.AND P0, PT, R11, 0x3ff, PT ;  /* 0x000003ff0b00780c */ /* 0x000fda0003f04070 */
[----:B------:R-:W-:Y:S05]  /*0700*/  @P0 BRA `(.L_x_22) ;  /* 0x0000000000100947 */ /* 0x000fea0003800000 */
[----:B------:R-:W0:Y:S01]  /*0710*/  LDS.U16 R5, [R16+-0x400] ;  /* 0xfffc000010057984 */ /* 0x000e220000000400 */
[----:B------:R-:W-:-:S04]  /*0720*/  LOP3.LUT R18, R19, 0xffff, RZ, 0xc0, !PT ;  /* 0x0000ffff13127812 */ /* 0x000fc800078ec0ff */
[----:B0-----:R-:W-:-:S13]  /*0730*/  ISETP.GE.U32.AND P0, PT, R18, R5, PT ;  /* 0x000000051200720c */ /* 0x001fda0003f06070 */
[----:B------:R0:W-:Y:S02]  /*0740*/  @!P0 STS.U16 [R16+-0x400], R19 ;  /* 0xfffc001310008388 */ /* 0x0001e40000000400 */
.L_x_22:
[----:B------:R-:W-:Y:S05]  /*0750*/  WARPSYNC.ALL ;  /* 0x0000000000007948 */ /* 0x000fea0003800000 */
[----:B------:R-:W-:Y:S06]  /*0760*/  BAR.SYNC.DEFER_BLOCKING 0x0 ;  /* 0x0000000000007b1d */ /* 0x000fec0000010000 */
[----:B------:R-:W-:Y:S05]  /*0770*/  BRA `(.L_x_23) ;  /* 0xfffffffc00487947 */ /* 0x000fea000383ffff */
.L_x_20:
[----:B------:R-:W0:Y:S01]  /*0780*/  LDS R11, [R0] ;  /* 0x00000000000b7984 */ /* 0x000e220000000800 */
[----:B------:R-:W-:Y:S01]  /*0790*/  LEA R4, P2, R13, R12, 0x1 ;  /* 0x0000000c0d047211 */ /* 0x000fe200078408ff */
[----:B------:R-:W-:Y:S05]  /*07a0*/  WARPSYNC.ALL ;  /* 0x0000000000007948 */ /* 0x000fea0003800000 */
[----:B------:R-:W-:Y:S01]  /*07b0*/  IMAD.X R5, R10, 0x1, R17, P2 ;  /* 0x000000010a057824 */ /* 0x000fe200010e0611 */
[----:B------:R-:W-:Y:S02]  /*07c0*/  LEA R10, P2, R3, R4, 0x1 ;  /* 0x00000004030a7211 */ /* 0x000fe400078408ff */
[----:B0-----:R-:W-:-:S13]  /*07d0*/  LOP3.LUT P0, RZ, R11, 0xfe00, RZ, 0xc0, !PT ;  /* 0x0000fe000bff7812 */ /* 0x001fda000780c0ff */
[----:B------:R-:W-:Y:S01]  /*07e0*/  @!P0 IMAD.SHL.U32 R12, R11, 0x4, RZ ;  /* 0x000000040b0c8824 */ /* 0x000fe200078e00ff */
[----:B------:R-:W-:Y:S01]  /*07f0*/  LEA.HI.X R11, R3, R5, RZ, 0x1, P2 ;  /* 0x00000005030b7211 */ /* 0x000fe200010f0cff */
[----:B------:R-:W-:-:S03]  /*0800*/  IMAD.WIDE.U32 R4, R15, 0x2, R4 ;  /* 0x000000020f047825 */ /* 0x000fc600078e0004 */
[----:B------:R-:W-:Y:S01]  /*0810*/  @!P0 LOP3.LUT R12, R12, 0x7fc, RZ, 0xc0, !PT ;  /* 0x000007fc0c0c8812 */ /* 0x000fe200078ec0ff */
[----:B------:R-:W-:Y:S04]  /*0820*/  STG.E.U16 desc[UR12][R10.64+0x400], R19 ;  /* 0x000400130a007986 */ /* 0x000fe8000c10150c */
[----:B------:R-:W-:Y:S01]  /*0830*/  @!P0 STS [R12+UR4], R3 ;  /* 0x000000030c008988 */ /* 0x000fe20008000804 */
[----:B------:R-:W-:Y:S01]  /*0840*/  BAR.SYNC.DEFER_BLOCKING 0x0 ;  /* 0x0000000000007b1d */ /* 0x000fe20000010000 */
[----:B------:R-:W-:-:S05]  /*0850*/  PLOP3.LUT P0, PT, PT, PT, PT, 0x80, 0x8 ;  /* 0x000000000008781c */ /* 0x000fca0003f0f070 */
[----:B------:R-:W0:Y:S02]  /*0860*/  LDS R10, [R0] ;  /* 0x00000000000a7984 */ /* 0x000e240000000800 */
[----:B0-----:R-:W-:-:S13]  /*0870*/  LOP3.LUT P2, RZ, R10, 0xfe00, RZ, 0xc0, !PT ;  /* 0x0000fe000aff7812 */ /* 0x001fda000784c0ff */
[C---:B------:R-:W-:Y:S01]  /*0880*/  @!P2 IMAD.SHL.U32 R11, R10.reuse, 0x4, RZ ;  /* 0x000000040a0ba824 */ /* 0x040fe200078e00ff */
[----:B------:R-:W-:-:S04]  /*0890*/  @P2 LOP3.LUT P3, RZ, R10, 0xfc00, RZ, 0xc0, !PT ;  /* 0x0000fc000aff2812 */ /* 0x000fc8000786c0ff */
[----:B------:R-:W-:Y:S02]  /*08a0*/  @!P2 LOP3.LUT R11, R11, 0x7fc, RZ, 0xc0, !PT ;  /* 0x000007fc0b0ba812 */ /* 0x000fe400078ec0ff */
[----:B------:R-:W-:-:S03]  /*08b0*/  @P2 PLOP3.LUT P0, PT, P3, PT, PT, 0x80, 0x8 ;  /* 0x000000000008281c */ /* 0x000fc60001f0f070 */
[----:B------:R-:W0:Y:S10]  /*08c0*/  @!P2 LDS.U16 R12, [R11+UR4] ;  /* 0x000000040b0ca984 */ /* 0x000e340008000400 */
[----:B------:R-:W-:-:S04]  /*08d0*/  @!P0 VIADD R10, R10, 0xfe00 ;  /* 0x0000fe000a0a8836 */ /* 0x000fc80000000000 */
[----:B------:R-:W-:-:S05]  /*08e0*/  @P2 IMAD.MOV.U32 R12, RZ, RZ, R10 ;  /* 0x000000ffff0c2224 */ /* 0x000fca00078e000a */
[----:B0-----:R-:W-:-:S05]  /*08f0*/  LOP3.LUT R19, R12, 0xffff, RZ, 0xc0, !PT ;  /* 0x0000ffff0c137812 */ /* 0x001fca00078ec0ff */
[----:B------:R-:W-:Y:S01]  /*0900*/  STS [R0], R19 ;  /* 0x0000001300007388 */ /* 0x000fe20000000800 */
[----:B------:R-:W-:Y:S06]  /*0910*/  BAR.SYNC.DEFER_BLOCKING 0x0 ;  /* 0x0000000000007b1d */ /* 0x000fec0000010000 */
[----:B------:R-:W0:Y:S02]  /*0920*/  LDS R10, [R0] ;  /* 0x00000000000a7984 */ /* 0x000e240000000800 */
[C---:B0-----:R-:W-:Y:S02]  /*0930*/  LOP3.LUT P0, RZ, R10.reuse, 0xfe00, RZ, 0xc0, !PT ;  /* 0x0000fe000aff7812 */ /* 0x041fe4000780c0ff */
[----:B------:R-:W-:-:S11]  /*0940*/  LOP3.LUT R11, R10, 0xffff, RZ, 0xc0, !PT ;  /* 0x0000ffff0a0b7812 */ /* 0x000fd600078ec0ff */
[----:B------:R-:W-:-:S05]  /*0950*/  @!P0 IMAD.SHL.U32 R10, R11, 0x4, RZ ;  /* 0x000000040b0a8824 */ /* 0x000fca00078e00ff */
[----:B------:R-:W-:-:S05]  /*0960*/  @!P0 LOP3.LUT R16, R10, 0x7fc, RZ, 0xc0, !PT ;  /* 0x000007fc0a108812 */ /* 0x000fca00078ec0ff */
[----:B------:R-:W0:Y:S01]  /*0970*/  @!P0 LDS.U16 R11, [R16+UR6] ;  /* 0x00000006100b8984 */ /* 0x000e220008000400 */
[----:B------:R-:W-:-:S05]  /*0980*/  IADD3 R12, P0, PT, R4, 0x800, RZ ;  /* 0x00000800040c7810 */ /* 0x000fca0007f1e0ff */
[----:B------:R-:W-:Y:S01]  /*0990*/  IMAD.X R10, RZ, RZ, R5, P0 ;  /* 0x000000ffff0a7224 */ /* 0x000fe200000e0605 */
[----:B0-----:R2:W-:Y:S01]  /*09a0*/  STS [R2], R11 ;  /* 0x0000000b02007388 */ /* 0x0015e20000000800 */
[----:B------:R-:W-:Y:S06]  /*09b0*/  @P1 BRA `(.L_x_24) ;  /* 0xfffffff800381947 */ /* 0x000fec000383ffff */
.L_x_14:
[----:B------:R-:W3:Y:S01]  /*09c0*/  LDC.64 R4, c[0x0][0x380] ;  /* 0x0000e000ff047b82 */ /* 0x000ee20000000a00 */
[----:B------:R-:W-:Y:S01]  /*09d0*/  IMAD R7, R7, 0x200, R8 ;  /* 0x0000020007077824 */ /* 0x000fe200078e0208 */
[----:B------:R-:W-:-:S03]  /*09e0*/  IADD3 R13, P0, PT, -R6, R3, RZ ;  /* 0x00000003060d7210 */ /* 0x000fc60007f1e1ff */
[----:B------:R-:W-:Y:S01]  /*09f0*/  VIADD R7, R7, 0xfffffe00 ;  /* 0xfffffe0007077836 */ /* 0x000fe20000000000 */
[----:B0-----:R-:W-:-:S03]  /*0a00*/  LEA R14, P1, R13, R12, 0x1 ;  /* 0x0000000c0d0e7211 */ /* 0x001fc600078208ff */
[----:B---3--:R-:W-:Y:S01]  /*0a10*/  IMAD.WIDE.U32 R8, R7, 0x2, R4 ;  /* 0x0000000207087825 */ /* 0x008fe200078e0004 */
[----:B------:R-:W-:-:S03]  /*0a20*/  SHF.R.U32.HI R7, RZ, 0x1f, R3 ;  /* 0x0000001fff077819 */ /* 0x000fc60000011603 */
[----:B------:R-:W-:Y:S02]  /*0a30*/  IMAD.SHL.U32 R5, R3, 0x2, RZ ;  /* 0x0000000203057824 */ /* 0x000fe400078e00ff */
[----:B------:R-:W-:-:S03]  /*0a40*/  IMAD.X R4, RZ, RZ, -0x1, P0 ;  /* 0xffffffffff047424 */ /* 0x000fc600000e06ff */
[----:B------:R-:W-:Y:S02]  /*0a50*/  IADD3 R12, P0, PT, R8, R5, RZ ;  /* 0x00000005080c7210 */ /* 0x000fe40007f1e0ff */
[----:B------:R-:W-:-:S03]  /*0a60*/  LEA.HI.X R15, R13, R10, R4, 0x1, P1 ;  /* 0x0000000a0d0f7211 */ /* 0x000fc600008f0c04 */
[----:B------:R-:W-:Y:S02]  /*0a70*/  IMAD.X R13, R9, 0x1, R7, P0 ;  /* 0x00000001090d7824 */ /* 0x000fe400000e0607 */
[----:B-1----:R0:W-:Y:S04]  /*0a80*/  STG.E.U16 desc[UR12][R14.64], R11 ;  /* 0x0000000b0e007986 */ /* 0x0021e8000c10150c */
[----:B------:R-:W3:Y:S01]  /*0a90*/  LDG.E.U16 R4, desc[UR12][R12.64] ;  /* 0x0000000c0c047981 */ /* 0x000ee2000c1e1500 */
[----:B------:R-:W-:Y:S01]  /*0aa0*/  BSSY.RECONVERGENT B0, `(.L_x_25) ;  /* 0x000000b000007945 */ /* 0x000fe20003800200 */
[----:B------:R-:W-:Y:S01]  /*0ab0*/  IMAD.MOV.U32 R17, RZ, RZ, 0xffff ;  /* 0x0000ffffff117424 */ /* 0x000fe200078e00ff */
[----:B---3--:R-:W-:Y:S02]  /*0ac0*/  ISETP.NE.AND P0, PT, R3, R4, PT ;  /* 0x000000040300720c */ /* 0x008fe40003f05270 */
[----:B------:R-:W-:-:S11]  /*0ad0*/  ISETP.GT.U32.AND P1, PT, R4, 0x1ff, PT ;  /* 0x000001ff0400780c */ /* 0x000fd60003f24070 */
[----:B0-----:R-:W-:Y:S05]  /*0ae0*/  @P0 BRA `(.L_x_26) ;  /* 0x0000000000180947 */ /* 0x001fea0003800000 */
[----:B------:R-:W0:Y:S01]  /*0af0*/  S2UR UR7, SR_CgaCtaId ;  /* 0x00000000000779c3 */ /* 0x000e220000008800 */
[----:B------:R-:W-:Y:S01]  /*0b00*/  UMOV UR5, 0x400 ;  /* 0x0000040000057882 */ /* 0x000fe20000000000 */
[----:B------:R-:W-:Y:S01]  /*0b10*/  IMAD.MOV.U32 R10, RZ, RZ, 0x8000 ;  /* 0x00008000ff0a7424 */ /* 0x000fe200078e00ff */
[----:B------:R-:W-:-:S04]  /*0b20*/  UIADD3 UR5, UPT, UPT, UR5, 0x1800, URZ ;  /* 0x0000180005057890 */ /* 0x000fc8000fffe0ff */
[----:B0-----:R-:W-:-:S09]  /*0b30*/  ULEA UR5, UR7, UR5, 0x18 ;  /* 0x0000000507057291 */ /* 0x001fd2000f8ec0ff */
[----:B------:R0:W1:Y:S03]  /*0b40*/  ATOMS.INC R17, [UR5], R10 ;  /* 0x0000000aff11798c */ /* 0x0000660009800005 */
.L_x_26:
[----:B------:R-:W-:Y:S05]  /*0b50*/  BSYNC.RECONVERGENT B0 ;  /* 0x0000000000007941 */ /* 0x000fea0003800200 */
.L_x_25:
[----:B-12---:R-:W-:Y:S01]  /*0b60*/  LOP3.LUT R11, R17, 0xffff, RZ, 0xc0, !PT ;  /* 0x0000ffff110b7812 */ /* 0x006fe200078ec0ff */
[----:B------:R-:W1:Y:S01]  /*0b70*/  LDCU UR8, c[0x0][0x390] ;  /* 0x00007200ff0877ac */ /* 0x000e620008000800 */
[----:B------:R-:W-:Y:S01]  /*0b80*/  @!P1 LEA R4, R4, UR6, 0x2 ;  /* 0x0000000604049c11 */ /* 0x000fe2000f8e10ff */
[----:B------:R-:W-:Y:S02]  /*0b90*/  IMAD.MOV.U32 R14, RZ, RZ, R8 ;  /* 0x000000ffff0e7224 */ /* 0x000fe400078e0008 */
[----:B------:R-:W-:Y:S01]  /*0ba0*/  STS [R0], R11 ;  /* 0x0000000b00007388 */ /* 0x000fe20000000800 */
[----:B------:R-:W-:Y:S01]  /*0bb0*/  IMAD.MOV.U32 R16, RZ, RZ, R9 ;  /* 0x000000ffff107224 */ /* 0x000fe200078e0009 */
[----:B------:R-:W-:Y:S01]  /*0bc0*/  BAR.SYNC.DEFER_BLOCKING 0x0 ;  /* 0x0000000000007b1d */ /* 0x000fe20000010000 */
[----:B-1----:R-:W-:-:S04]  /*0bd0*/  UIADD3 UR5, UPT, UPT, UR8, -0x2, URZ ;  /* 0xfffffffe08057890 */ /* 0x002fc8000fffe0ff */
[----:B------:R-:W-:Y:S01]  /*0be0*/  UISETP.GE.AND UP0, UPT, UR5, URZ, UPT ;  /* 0x000000ff0500728c */ /* 0x000fe2000bf06270 */
[----:B------:R-:W1:Y:S02]  /*0bf0*/  @!P1 LDS.U16 R4, [R4] ;  /* 0x0000000004049984 */ /* 0x000e640000000400 */
[----:B-1----:R-:W-:-:S04]  /*0c00*/  @!P1 PRMT R17, R4, 0x7610, R17 ;  /* 0x0000761004119816 */ /* 0x002fc80000000011 */
[----:B------:R-:W-:Y:S01]  /*0c10*/  LOP3.LUT R15, R17, 0xffff, RZ, 0xc0, !PT ;  /* 0x0000ffff110f7812 */ /* 0x000fe200078ec0ff */
[----:B------:R1:W-:Y:S04]  /*0c20*/  STG.E.U16 desc[UR12][R12.64], R17 ;  /* 0x000000110c007986 */ /* 0x0003e8000c10150c */
[----:B------:R1:W-:Y:S01]  /*0c30*/  STS [R0], R15 ;  /* 0x0000000f00007388 */ /* 0x0003e20000000800 */
[----:B------:R-:W-:Y:S06]  /*0c40*/  BAR.SYNC.DEFER_BLOCKING 0x0 ;  /* 0x0000000000007b1d */ /* 0x000fec0000010000 */
[----:B------:R-:W-:Y:S05]  /*0c50*/  BRA.U !UP0, `(.L_x_27) ;  /* 0x0000000d08b07547 */ /* 0x000fea000b800000 */
[----:B------:R-:W2:Y:S01]  /*0c60*/  S2UR UR10, SR_CgaCtaId ;  /* 0x00000000000a79c3 */ /* 0x000ea20000008800 */
[----:B------:R-:W-:Y:S01]  /*0c70*/  ULOP3.LUT UR14, UR8, 0x3, URZ, 0xc0, !UPT ;  /* 0x00000003080e7892 */ /* 0x000fe2000f8ec0ff */
[----:B------:R-:W-:-:S03]  /*0c80*/  UMOV UR9, 0x400 ;  /* 0x0000040000097882 */ /* 0x000fc60000000000 */
[----:B------:R-:W-:Y:S02]  /*0c90*/  UISETP.NE.AND UP0, UPT, UR14, 0x1, UPT ;  /* 0x000000010e00788c */ /* 0x000fe4000bf05270 */
[----:B------:R-:W-:-:S04]  /*0ca0*/  UIADD3 UR7, UPT, UPT, UR9, 0x800, URZ ;  /* 0x0000080009077890 */ /* 0x000fc8000fffe0ff */
[----:B--2---:R-:W-:-:S06]  /*0cb0*/  ULEA UR7, UR10, UR7, 0x18 ;  /* 0x000000070a077291 */ /* 0x004fcc000f8ec0ff */
[----:B------:R-:W-:Y:S01]  /*0cc0*/  LEA R4, R3, UR7, 0x1 ;  /* 0x0000000703047c11 */ /* 0x000fe2000f8e08ff */
[----:B------:R-:W-:Y:S01]  /*0cd0*/  UMOV UR7, UR5 ;  /* 0x0000000500077c82 */ /* 0x000fe20008000000 */
[----:B------:R-:W-:Y:S05]  /*0ce0*/  BRA.U !UP0, `(.L_x_28) ;  /* 0x0000000108e47547 */ /* 0x000fea000b800000 */
[----:B------:R-:W-:Y:S01]  /*0cf0*/  IMAD.SHL.U32 R8, R6, 0x2, RZ ;  /* 0x0000000206087824 */ /* 0x000fe200078e00ff */
[----:B------:R-:W-:Y:S01]  /*0d00*/  UIADD3 UR7, UPT, UPT, UR8, -0x1, URZ ;  /* 0xffffffff08077890 */ /* 0x000fe2000fffe0ff */
[----:B0-----:R-:W-:Y:S01]  /*0d10*/  SHF.R.U32.HI R10, RZ, 0x1f, R6 ;  /* 0x0000001fff0a7819 */ /* 0x001fe20000011606 */
[----:B------:R-:W-:Y:S02]  /*0d20*/  ULEA UR4, UR10, UR9, 0x18 ;  /* 0x000000090a047291 */ /* 0x000fe4000f8ec0ff */
[C---:B-1----:R-:W-:Y:S01]  /*0d30*/  IADD3 R13, P0, P1, -R8.reuse, -0x400, R5 ;  /* 0xfffffc00080d7810 */ /* 0x042fe2000791e105 */
[----:B------:R-:W-:Y:S01]  /*0d40*/  ULOP3.LUT UR7, UR7, 0x3, URZ, 0xc0, !UPT ;  /* 0x0000000307077892 */ /* 0x000fe2000f8ec0ff */
[----:B------:R-:W-:Y:S02]  /*0d50*/  IADD3 R15, P2, PT, -R8, -0x400, RZ ;  /* 0xfffffc00080f7810 */ /* 0x000fe40007f5e1ff */
[C---:B------:R-:W-:Y:S01]  /*0d60*/  IADD3.X R17, PT, PT, ~R10.reuse, -0x1, R7, P0, P1 ;  /* 0xffffffff0a117810 */ /* 0x040fe200007e2507 */
[----:B------:R-:W-:Y:S01]  /*0d70*/  UIADD3 UR7, UPT, UPT, -UR7, URZ, URZ ;  /* 0x000000ff07077290 */ /* 0x000fe2000fffe1ff */
[----:B------:R-:W-:-:S11]  /*0d80*/  IADD3.X R19, PT, PT, ~R10, -0x1, RZ, P2, !PT ;  /* 0xffffffff0a137810 */ /* 0x000fd600017fe5ff */
.L_x_31:
[----:B------:R-:W-:Y:S02]  /*0d90*/  IADD3 R10, P0, PT, R5, R14, RZ ;  /* 0x0000000e050a7210 */ /* 0x000fe40007f1e0ff */
[----:B-1----:R-:W-:-:S03]  /*0da0*/  IADD3 R8, P1, PT, R14, R13, RZ ;  /* 0x0000000d0e087210 */ /* 0x002fc60007f3e0ff */
[----:B------:R-:W-:Y:S02]  /*0db0*/  IMAD.X R11, R7, 0x1, R16, P0 ;  /* 0x00000001070b7824 */ /* 0x000fe400000e0610 */
[----:B------:R-:W-:-:S03]  /*0dc0*/  IMAD.X R9, R16, 0x1, R17, P1 ;  /* 0x0000000110097824 */ /* 0x000fc600008e0611 */
[----:B------:R-:W2:Y:S04]  /*0dd0*/  LDG.E.U16 R10, desc[UR12][R10.64+-0x400] ;  /* 0xfffc000c0a0a7981 */ /* 0x000ea8000c1e1500 */
[----:B------:R-:W2:Y:S01]  /*0de0*/  LDG.E.U16 R12, desc[UR12][R8.64] ;  /* 0x0000000c080c7981 */ /* 0x000ea2000c1e1500 */
[----:B------:R-:W-:Y:S01]  /*0df0*/  IMAD.MOV.U32 R25, RZ, RZ, 0xffff ;  /* 0x0000ffffff197424 */ /* 0x000fe200078e00ff */
[----:B------:R-:W-:Y:S01]  /*0e00*/  BSSY.RECONVERGENT B0, `(.L_x_29) ;  /* 0x000001a000007945 */ /* 0x000fe20003800200 */
[----:B------:R-:W-:Y:S01]  /*0e10*/  IMAD.MOV.U32 R21, RZ, RZ, 0xffff ;  /* 0x0000ffffff157424 */ /* 0x000fe200078e00ff */
[-C--:B0-2---:R-:W-:Y:S01]  /*0e20*/  VIMNMX.U16x2 R18, PT, PT, R10, R12.reuse, !PT ;  /* 0x0000000c0a127248 */ /* 0x085fe20007fe0200 */
[----:B------:R-:W-:Y:S01]  /*0e30*/  STS.U16 [R4], R12 ;  /* 0x0000000c04007388 */ /* 0x000fe20000000400 */
[----:B------:R-:W-:-:S02]  /*0e40*/  ISETP.NE.AND P1, PT, R3, R12, PT ;  /* 0x0000000c0300720c */ /* 0x000fc40003f25270 */
[----:B------:R-:W-:Y:S01]  /*0e50*/  LOP3.LUT R18, R18, 0xffff, RZ, 0xc0, !PT ;  /* 0x0000ffff12127812 */ /* 0x000fe200078ec0ff */
[----:B------:R-:W-:Y:S01]  /*0e60*/  STS [R2], R25 ;  /* 0x0000001902007388 */ /* 0x000fe20000000800 */
[----:B------:R-:W-:Y:S01]  /*0e70*/  LEA R23, R12, UR4, 0x2 ;  /* 0x000000040c177c11 */ /* 0x000fe2000f8e10ff */
[----:B------:R-:W-:Y:S01]  /*0e80*/  BAR.SYNC.DEFER_BLOCKING 0x0 ;  /* 0x0000000000007b1d */ /* 0x000fe20000010000 */
[----:B------:R-:W-:Y:S02]  /*0e90*/  ISETP.GT.U32.AND P0, PT, R18, 0x1ff, PT ;  /* 0x000001ff1200780c */ /* 0x000fe40003f04070 */
[----:B------:R-:W-:-:S11]  /*0ea0*/  ISETP.GT.U32.AND P2, PT, R12, 0x1ff, PT ;  /* 0x000001ff0c00780c */ /* 0x000fd60003f44070 */
[----:B------:R-:W-:-:S06]  /*0eb0*/  @!P0 LEA R18, R10, UR6, 0x2 ;  /* 0x000000060a128c11 */ /* 0x000fcc000f8e10ff */
[----:B------:R-:W0:Y:S04]  /*0ec0*/  @!P0 LDS R18, [R18] ;  /* 0x0000000012128984 */ /* 0x000e280000000800 */
[----:B0-----:R0:W-:Y:S01]  /*0ed0*/  @!P0 STS [R23], R18 ;  /* 0x0000001217008388 */ /* 0x0011e20000000800 */
[----:B------:R-:W-:Y:S06]  /*0ee0*/  BAR.SYNC.DEFER_BLOCKING 0x0 ;  /* 0x0000000000007b1d */ /* 0x000fec0000010000 */
[----:B------:R-:W-:Y:S05]  /*0ef0*/  @P1 BRA `(.L_x_30) ;  /* 0x0000000000281947 */ /* 0x000fea0003800000 */
[----:B------:R-:W1:Y:S02]  /*0f00*/  LDS R10, [R2] ;  /* 0x00000000020a7984 */ /* 0x000e640000000800 */
[----:B-1----:R-:W-:-:S13]  /*0f10*/  ISETP.NE.AND P0, PT, R10, 0xffff, PT ;  /* 0x0000ffff0a00780c */ /* 0x002fda0003f05270 */
[----:B------:R-:W-:Y:S05]  /*0f20*/  @P0 BRA `(.L_x_30) ;  /* 0x00000000001c0947 */ /* 0x000fea0003800000 */
[----:B------:R-:W1:Y:S01]  /*0f30*/  S2UR UR9, SR_CgaCtaId ;  /* 0x00000000000979c3 */ /* 0x000e620000008800 */
[----:B------:R-:W-:Y:S01]  /*0f40*/  UMOV UR8, 0x400 ;  /* 0x0000040000087882 */ /* 0x000fe20000000000 */
[----:B------:R-:W-:Y:S01]  /*0f50*/  IMAD.MOV.U32 R11, RZ, RZ, 0x8000 ;  /* 0x00008000ff0b7424 */ /* 0x000fe200078e00ff */
[----:B------:R-:W-:-:S04]  /*0f60*/  UIADD3 UR8, UPT, UPT, UR8, 0x1800, URZ ;  /* 0x0000180008087890 */ /* 0x000fc8000fffe0ff */
[----:B-1----:R-:W-:-:S09]  /*0f70*/  ULEA UR8, UR9, UR8, 0x18 ;  /* 0x0000000809087291 */ /* 0x002fd2000f8ec0ff */
[----:B------:R-:W1:Y:S04]  /*0f80*/  ATOMS.INC R11, [UR8], R11 ;  /* 0x0000000bff0b798c */ /* 0x000e680009800008 */
[----:B-1----:R1:W-:Y:S02]  /*0f90*/  STS [R2], R11 ;  /* 0x0000000b02007388 */ /* 0x0023e40000000800 */
.L_x_30:
[----:B------:R-:W-:Y:S05]  /*0fa0*/  BSYNC.RECONVERGENT B0 ;  /* 0x0000000000007941 */ /* 0x000fea0003800200 */
.L_x_29:
[----:B------:R-:W-:Y:S01]  /*0fb0*/  BAR.SYNC.DEFER_BLOCKING 0x0 ;  /* 0x0000000000007b1d */ /* 0x000fe20000010000 */
[----:B------:R-:W-:Y:S01]  /*0fc0*/  UIADD3 UR7, UPT, UPT, UR7, 0x1, URZ ;  /* 0x0000000107077890 */ /* 0x000fe2000fffe0ff */
[----:B------:R-:W-:Y:S01]  /*0fd0*/  IADD3 R14, P0, PT, R14, R15, RZ ;  /* 0x0000000f0e0e7210 */ /* 0x000fe20007f1e0ff */
[----:B------:R-:W-:Y:S02]  /*0fe0*/  UIADD3 UR11, UPT, UPT, UR11, -0x1, URZ ;  /* 0xffffffff0b0b7890 */ /* 0x000fe4000fffe0ff */
[----:B------:R-:W-:Y:S02]  /*0ff0*/  UISETP.NE.AND UP0, UPT, UR7, URZ, UPT ;  /* 0x000000ff0700728c */ /* 0x000fe4000bf05270 */
[----:B------:R-:W-:Y:S01]  /*1000*/  IMAD.X R16, R16, 0x1, R19, P0 ;  /* 0x0000000110107824 */ /* 0x000fe200000e0613 */
[----:B------:R-:W1:Y:S02]  /*1010*/  @!P2 LDS.U16 R21, [R23] ;  /* 0x000000001715a984 */ /* 0x000e640000000400 */
[----:B-1----:R-:W-:-:S02]  /*1020*/  LOP3.LUT R11, R21, 0xffff, RZ, 0xc0, !PT ;  /* 0x0000ffff150b7812 */ /* 0x002fc400078ec0ff */
[----:B------:R1:W-:Y:S04]  /*1030*/  STG.E.U16 desc[UR12][R8.64], R21 ;  /* 0x0000001508007986 */ /* 0x0003e8000c10150c */
[----:B------:R1:W-:Y:S01]  /*1040*/  STS [R0], R11 ;  /* 0x0000000b00007388 */ /* 0x0003e20000000800 */
[----:B------:R-:W-:Y:S06]  /*1050*/  BAR.SYNC.DEFER_BLOCKING 0x0 ;  /* 0x0000000000007b1d */ /* 0x000fec0000010000 */
[----:B------:R-:W-:Y:S05]  /*1060*/  BRA.U UP0, `(.L_x_31) ;  /* 0xfffffffd00487547 */ /* 0x000fea000b83ffff */
[----:B------:R-:W-:-:S12]  /*1070*/  UIADD3 UR7, UPT, UPT, UR11, -0x2, URZ ;  /* 0xfffffffe0b077890 */ /* 0x000fd8000fffe0ff */
.L_x_28:
[----:B------:R-:W-:-:S09]  /*1080*/  UISETP.GE.U32.AND UP0, UPT, UR5, 0x3, UPT ;  /* 0x000000030500788c */ /* 0x000fd2000bf06070 */
[----:B------:R-:W-:Y:S05]  /*1090*/  BRA.U !UP0, `(.L_x_27) ;  /* 0x0000000908a07547 */ /* 0x000fea000b800000 */
[C---:B-1----:R-:W-:Y:S01]  /*10a0*/  IMAD.SHL.U32 R13, R6.reuse, 0x2, RZ ;  /* 0x00000002060d7824 */ /* 0x042fe200078e00ff */
[----:B------:R-:W-:Y:S02]  /*10b0*/  LEA R14, P0, R3, R14, 0x1 ;  /* 0x0000000e030e7211 */ /* 0x000fe400078008ff */
[----:B------:R-:W-:Y:S02]  /*10c0*/  SHF.R.U32.HI R7, RZ, 0x1d, R6 ;  /* 0x0000001dff077819 */ /* 0x000fe40000011606 */
[----:B------:R-:W-:Y:S02]  /*10d0*/  LEA R11, P2, -R6, 0xfffff000, 0x3 ;  /* 0xfffff000060b7811 */ /* 0x000fe400078419ff */
[----:B------:R-:W-:Y:S02]  /*10e0*/  IADD3 R14, P1, PT, R14, -0x400, RZ ;  /* 0xfffffc000e0e7810 */ /* 0x000fe40007f3e0ff */
[----:B------:R-:W-:Y:S02]  /*10f0*/  IADD3 R5, P3, PT, -R13, -0x400, RZ ;  /* 0xfffffc000d057810 */ /* 0x000fe40007f7e1ff */
[----:B------:R-:W-:-:S02]  /*1100*/  LEA.HI.X R17, R3, R16, RZ, 0x1, P0 ;  /* 0x0000001003117211 */ /* 0x000fc400000f0cff */
[----:B------:R-:W-:Y:S02]  /*1110*/  SHF.R.U32.HI R15, RZ, 0x1f, R6 ;  /* 0x0000001fff0f7819 */ /* 0x000fe40000011606 */
[----:B------:R-:W-:Y:S02]  /*1120*/  IADD3.X R16, PT, PT, ~R7, -0x1, RZ, P2, !PT ;  /* 0xffffffff07107810 */ /* 0x000fe400017fe5ff */
[----:B------:R-:W-:Y:S02]  /*1130*/  IADD3.X R17, PT, PT, R17, -0x1, RZ, P1, !PT ;  /* 0xffffffff11117810 */ /* 0x000fe40000ffe4ff */
[----:B------:R-:W-:-:S07]  /*1140*/  IADD3.X R19, PT, PT, ~R15, -0x1, RZ, P3, !PT ;  /* 0xffffffff0f137810 */ /* 0x000fce0001ffe5ff */
.L_x_40:
[----:B------:R-:W-:Y:S01]  /*1150*/  IADD3 R8, P0, PT, -R13, R14, RZ ;  /* 0x0000000e0d087210 */ /* 0x000fe20007f1e1ff */
[----:B--2---:R-:W-:Y:S02]  /*1160*/  IMAD.MOV.U32 R6, RZ, RZ, R14 ;  /* 0x000000ffff067224 */ /* 0x004fe400078e000e */
[----:B------:R-:W-:Y:S02]  /*1170*/  IMAD.MOV.U32 R7, RZ, RZ, R17 ;  /* 0x000000ffff077224 */ /* 0x000fe400078e0011 */
[----:B------:R-:W-:-:S03]  /*1180*/  IMAD.X R9, R17, 0x1, ~R15, P0 ;  /* 0x0000000111097824 */ /* 0x000fc600000e0e0f */
[----:B------:R-:W2:Y:S04]  /*1190*/  LDG.E.U16 R6, desc[UR12][R6.64] ;  /* 0x0000000c06067981 */ /* 0x000ea8000c1e1500 */
[----:B0-----:R-:W2:Y:S01]  /*11a0*/  LDG.E.U16 R10, desc[UR12][R8.64] ;  /* 0x0000000c080a7981 */ /* 0x001ea2000c1e1500 */
[----:B------:R-:W-:Y:S01]  /*11b0*/  IMAD.MOV.U32 R21, RZ, RZ, 0xffff ;  /* 0x0000ffffff157424 */ /* 0x000fe200078e00ff */
[----:B------:R-:W-:Y:S01]  /*11c0*/  BSSY.RECONVERGENT B0, `(.L_x_32) ;  /* 0x000001a000007945 */ /* 0x000fe20003800200 */
[----:B------:R-:W-:Y:S01]  /*11d0*/  IMAD.MOV.U32 R23, RZ, RZ, 0xffff ;  /* 0x0000ffffff177424 */ /* 0x000fe200078e00ff */
[-C--:B--2---:R-:W-:Y:S01]  /*11e0*/  VIMNMX.U16x2 R12, PT, PT, R6, R10.reuse, !PT ;  /* 0x0000000a060c7248 */ /* 0x084fe20007fe0200 */
        /* <DEDUP_REMOVED lines=23> */
.L_x_33:
[----:B------:R-:W-:Y:S05]  /*1360*/  BSYNC.RECONVERGENT B0 ;  /* 0x0000000000007941 */ /* 0x000fea0003800200 */
.L_x_32:
[----:B------:R-:W-:Y:S01]  /*1370*/  BAR.SYNC.DEFER_BLOCKING 0x0 ;  /* 0x0000000000007b1d */ /* 0x000fe20000010000 */
[----:B------:R-:W-:-:S05]  /*1380*/  IADD3 R6, P0, PT, R5, R8, RZ ;  /* 0x0000000805067210 */ /* 0x000fca0007f1e0ff */
[----:B-1----:R-:W-:Y:S01]  /*1390*/  IMAD.X R7, R19, 0x1, R9, P0 ;  /* 0x0000000113077824 */ /* 0x002fe200000e0609 */
[----:B------:R-:W1:Y:S02]  /*13a0*/  @!P2 LDS.U16 R23, [R25] ;  /* 0x000000001917a984 */ /* 0x000e640000000400 */
[----:B-1----:R-:W-:Y:S02]  /*13b0*/  LOP3.LUT R27, R23, 0xffff, RZ, 0xc0, !PT ;  /* 0x0000ffff171b7812 */ /* 0x002fe400078ec0ff */
[----:B------:R1:W-:Y:S04]  /*13c0*/  STG.E.U16 desc[UR12][R8.64], R23 ;  /* 0x0000001708007986 */ /* 0x0003e8000c10150c */
[----:B------:R-:W-:Y:S01]  /*13d0*/  STS [R0], R27 ;  /* 0x0000001b00007388 */ /* 0x000fe20000000800 */
[----:B------:R-:W-:Y:S06]  /*13e0*/  BAR.SYNC.DEFER_BLOCKING 0x0 ;  /* 0x0000000000007b1d */ /* 0x000fec0000010000 */
[----:B------:R-:W2:Y:S04]  /*13f0*/  LDG.E.U16 R10, desc[UR12][R8.64+-0x400] ;  /* 0xfffc000c080a7981 */ /* 0x000ea8000c1e1500 */
[----:B0-----:R-:W2:Y:S01]  /*1400*/  LDG.E.U16 R12, desc[UR12][R6.64] ;  /* 0x0000000c060c7981 */ /* 0x001ea2000c1e1500 */
[----:B------:R-:W-:Y:S01]  /*1410*/  BSSY.RECONVERGENT B0, `(.L_x_34) ;  /* 0x000001a000007945 */ /* 0x000fe20003800200 */
[----:B-1----:R-:W-:Y:S01]  /*1420*/  IMAD.MOV.U32 R23, RZ, RZ, 0xffff ;  /* 0x0000ffffff177424 */ /* 0x002fe200078e00ff */
        /* <DEDUP_REMOVED lines=24> */
.L_x_35:
[----:B------:R-:W-:Y:S05]  /*15b0*/  BSYNC.RECONVERGENT B0 ;  /* 0x0000000000007941 */ /* 0x000fea0003800200 */
.L_x_34:
        /* <DEDUP_REMOVED lines=8> */
[----:B0-----:R-:W2:Y:S04]  /*1640*/  LDG.E.U16 R10, desc[UR12][R6.64+-0x400] ;  /* 0xfffc000c060a7981 */ /* 0x001ea8000c1e1500 */
[----:B------:R-:W2:Y:S01]  /*1650*/  LDG.E.U16 R12, desc[UR12][R8.64] ;  /* 0x0000000c080c7981 */ /* 0x000ea2000c1e1500 */
        /* <DEDUP_REMOVED lines=26> */
.L_x_37:
[----:B------:R-:W-:Y:S05]  /*1800*/  BSYNC.RECONVERGENT B0 ;  /* 0x0000000000007941 */ /* 0x000fea0003800200 */
.L_x_36:
        /* <DEDUP_REMOVED lines=11> */
[----:B--2---:R-:W-:-:S02]  /*18c0*/  VIMNMX.U16x2 R18, PT, PT, R12, R10, !PT ;  /* 0x0000000a0c127248 */ /* 0x004fc40007fe0200 */
[----:B------:R-:W-:Y:S01]  /*18d0*/  STS.U16 [R4], R10 ;  /* 0x0000000a04007388 */ /* 0x000fe20000000400 */
[----:B-1----:R-:W-:Y:S02]  /*18e0*/  LEA R23, R10, UR4, 0x2 ;  /* 0x000000040a177c11 */ /* 0x002fe4000f8e10ff */
[----:B------:R-:W-:Y:S01]  /*18f0*/  LOP3.LUT R18, R18, 0xffff, RZ, 0xc0, !PT ;  /* 0x0000ffff12127812 */ /* 0x000fe200078ec0ff */
[----:B------:R-:W-:Y:S01]  /*1900*/  STS [R2], R21 ;  /* 0x0000001502007388 */ /* 0x000fe20000000800 */
[----:B------:R-:W-:Y:S02]  /*1910*/  BAR.SYNC.DEFER_BLOCKING 0x0 ;  /* 0x0000000000007b1d */ /* 0x000fe40000010000 */
[----:B------:R-:W-:-:S13]  /*1920*/  ISETP.GT.U32.AND P0, PT, R18, 0x1ff, PT ;  /* 0x000001ff1200780c */ /* 0x000fda0003f04070 */
[----:B------:R-:W-:-:S06]  /*1930*/  @!P0 LEA R12, R12, UR6, 0x2 ;  /* 0x000000060c0c8c11 */ /* 0x000fcc000f8e10ff */
[----:B------:R-:W0:Y:S04]  /*1940*/  @!P0 LDS R12, [R12] ;  /* 0x000000000c0c8984 */ /* 0x000e280000000800 */
[----:B0-----:R0:W-:Y:S01]  /*1950*/  @!P0 STS [R23], R12 ;  /* 0x0000000c17008388 */ /* 0x0011e20000000800 */
[----:B------:R-:W-:Y:S01]  /*1960*/  BAR.SYNC.DEFER_BLOCKING 0x0 ;  /* 0x0000000000007b1d */ /* 0x000fe20000010000 */
[----:B------:R-:W-:-:S13]  /*1970*/  ISETP.NE.AND P0, PT, R3, R10, PT ;  /* 0x0000000a0300720c */ /* 0x000fda0003f05270 */
[----:B0-----:R-:W-:Y:S05]  /*1980*/  @P0 BRA `(.L_x_39) ;  /* 0x0000000000280947 */ /* 0x001fea0003800000 */
[----:B------:R-:W0:Y:S02]  /*1990*/  LDS R8, [R2] ;  /* 0x0000000002087984 */ /* 0x000e240000000800 */
[----:B0-----:R-:W-:-:S13]  /*19a0*/  ISETP.NE.AND P0, PT, R8, 0xffff, PT ;  /* 0x0000ffff0800780c */ /* 0x001fda0003f05270 */
[----:B------:R-:W-:Y:S05]  /*19b0*/  @P0 BRA `(.L_x_39) ;  /* 0x00000000001c0947 */ /* 0x000fea0003800000 */
[----:B------:R-:W0:Y:S01]  /*19c0*/  S2UR UR9, SR_CgaCtaId ;  /* 0x00000000000979c3 */ /* 0x000e220000008800 */
[----:B------:R-:W-:Y:S01]  /*19d0*/  UMOV UR8, 0x400 ;  /* 0x0000040000087882 */ /* 0x000fe20000000000 */
[----:B------:R-:W-:Y:S01]  /*19e0*/  IMAD.MOV.U32 R9, RZ, RZ, 0x8000 ;  /* 0x00008000ff097424 */ /* 0x000fe200078e00ff */
[----:B------:R-:W-:-:S04]  /*19f0*/  UIADD3 UR8, UPT, UPT, UR8, 0x1800, URZ ;  /* 0x0000180008087890 */ /* 0x000fc8000fffe0ff */
[----:B0-----:R-:W-:-:S09]  /*1a00*/  ULEA UR8, UR9, UR8, 0x18 ;  /* 0x0000000809087291 */ /* 0x001fd2000f8ec0ff */
[----:B------:R-:W0:Y:S04]  /*1a10*/  ATOMS.INC R9, [UR8], R9 ;  /* 0x00000009ff09798c */ /* 0x000e280009800008 */
[----:B0-----:R0:W-:Y:S02]  /*1a20*/  STS [R2], R9 ;  /* 0x0000000902007388 */ /* 0x0011e40000000800 */
.L_x_39:
[----:B------:R-:W-:Y:S05]  /*1a30*/  BSYNC.RECONVERGENT B0 ;  /* 0x0000000000007941 */ /* 0x000fea0003800200 */
.L_x_38:
[----:B------:R-:W-:Y:S01]  /*1a40*/  BAR.SYNC.DEFER_BLOCKING 0x0 ;  /* 0x0000000000007b1d */ /* 0x000fe20000010000 */
[----:B------:R-:W-:Y:S01]  /*1a50*/  ISETP.GT.U32.AND P0, PT, R10, 0x1ff, PT ;  /* 0x000001ff0a00780c */ /* 0x000fe20003f04070 */
[----:B0-----:R-:W-:Y:S01]  /*1a60*/  IMAD.MOV.U32 R9, RZ, RZ, 0xffff ;  /* 0x0000ffffff097424 */ /* 0x001fe200078e00ff */
[----:B------:R-:W-:Y:S02]  /*1a70*/  UISETP.GT.AND UP0, UPT, UR7, 0x3, UPT ;  /* 0x000000030700788c */ /* 0x000fe4000bf04270 */
[----:B------:R-:W-:-:S07]  /*1a80*/  UIADD3 UR8, UPT, UPT, UR7, -0x4, URZ ;  /* 0xfffffffc07087890 */ /* 0x000fce000fffe0ff */
[----:B------:R-:W-:Y:S02]  /*1a90*/  UMOV UR7, UR8 ;  /* 0x0000000800077c82 */ /* 0x000fe40008000000 */
[----:B------:R-:W0:Y:S01]  /*1aa0*/  @!P0 LDS.U16 R9, [R23] ;  /* 0x0000000017098984 */ /* 0x000e220000000400 */
[----:B------:R-:W-:-:S05]  /*1ab0*/  IADD3 R14, P0, PT, R14, R11, RZ ;  /* 0x0000000b0e0e7210 */ /* 0x000fca0007f1e0ff */
[----:B------:R-:W-:Y:S01]  /*1ac0*/  IMAD.X R17, R17, 0x1, R16, P0 ;  /* 0x0000000111117824 */ /* 0x000fe200000e0610 */
[----:B0-----:R-:W-:Y:S01]  /*1ad0*/  LOP3.LUT R21, R9, 0xffff, RZ, 0xc0, !PT ;  /* 0x0000ffff09157812 */ /* 0x001fe200078ec0ff */
[----:B------:R2:W-:Y:S04]  /*1ae0*/  STG.E.U16 desc[UR12][R6.64], R9 ;  /* 0x0000000906007986 */ /* 0x0005e8000c10150c */
[----:B------:R2:W-:Y:S01]  /*1af0*/  STS [R0], R21 ;  /* 0x0000001500007388 */ /* 0x0005e20000000800 */
[----:B------:R-:W-:Y:S06]  /*1b00*/  BAR.SYNC.DEFER_BLOCKING 0x0 ;  /* 0x0000000000007b1d */ /* 0x000fec0000010000 */
[----:B------:R-:W-:Y:S05]  /*1b10*/  BRA.U UP0, `(.L_x_40) ;  /* 0xfffffff5008c7547 */ /* 0x000fea000b83ffff */
.L_x_27:
[----:B------:R-:W3:Y:S01]  /*1b20*/  S2UR UR9, SR_CgaCtaId ;  /* 0x00000000000979c3 */ /* 0x000ee20000008800 */
[----:B------:R-:W-:-:S07]  /*1b30*/  UMOV UR8, 0x400 ;  /* 0x0000040000087882 */ /* 0x000fce0000000000 */
[----:B------:R-:W4:Y:S01]  /*1b40*/  LDC.64 R2, c[0x0][0x388] ;  /* 0x0000e200ff027b82 */ /* 0x000f220000000a00 */
[----:B---3--:R-:W-:-:S09]  /*1b50*/  ULEA UR8, UR9, UR8, 0x18 ;  /* 0x0000000809087291 */ /* 0x008fd2000f8ec0ff */
[----:B------:R-:W4:Y:S04]  /*1b60*/  LDS R5, [UR8+0x1800] ;  /* 0x00180008ff057984 */ /* 0x000f280008000800 */
[----:B----4-:R-:W-:Y:S01]  /*1b70*/  STG.E desc[UR12][R2.64], R5 ;  /* 0x0000000502007986 */ /* 0x010fe2000c10190c */
[----:B------:R-:W-:Y:S05]  /*1b80*/  EXIT ;  /* 0x000000000000794d */ /* 0x000fea0003800000 */
.L_x_41:
        /* <DEDUP_REMOVED lines=15> */
.L_x_85:


//--------------------- .text._Z10pass1_1024PtPhS_S_jS_ --------------------------
	.section	.text._Z10pass1_1024PtPhS_S_jS_,"ax",@progbits
	.align	128
.text._Z10pass1_1024PtPhS_S_jS_:
        .type           _Z10pass1_1024PtPhS_S_jS_,@function
        .size           _Z10pass1_1024PtPhS_S_jS_,(.L_x_86 - _Z10pass1_1024PtPhS_S_jS_)
        .other          _Z10pass1_1024PtPhS_S_jS_,@"STO_CUDA_ENTRY STV_DEFAULT"
_Z10pass1_1024PtPhS_S_jS_:
[----:B------:R-:W-:Y:S01]  /*0000*/  LDC R1, c[0x0][0x37c] ;  /* 0x0000df00ff017b82 */ /* 0x000fe20000000800 */
[----:B------:R-:W0:Y:S07]  /*0010*/  S2R R11, SR_TID.Y ;  /* 0x00000000000b7919 */ /* 0x000e2e0000002200 */
[----:B------:R-:W1:Y:S01]  /*0020*/  S2UR UR20, SR_CTAID.X ;  /* 0x00000000001479c3 */ /* 0x000e620000002500 */
[----:B------:R-:W1:Y:S01]  /*0030*/  LDCU UR21, c[0x0][0x3a0] ;  /* 0x00007400ff1577ac */ /* 0x000e620008000800 */
[----:B------:R-:W2:Y:S01]  /*0040*/  S2R R10, SR_TID.X ;  /* 0x00000000000a7919 */ /* 0x000ea20000002100 */
[----:B------:R-:W3:Y:S01]  /*0050*/  LDCU.128 UR16, c[0x0][0x380] ;  /* 0x00007000ff1077ac */ /* 0x000ee20008000c00 */
[----:B------:R-:W4:Y:S01]  /*0060*/  LDCU.64 UR14, c[0x0][0x358] ;  /* 0x00006b00ff0e77ac */ /* 0x000f220008000a00 */
[----:B-1----:R-:W-:-:S04]  /*0070*/  UIMAD UR4, UR20, UR21, URZ ;  /* 0x00000015140472a4 */ /* 0x002fc8000f8e02ff */
[----:B---3--:R-:W-:Y:S01]  /*0080*/  ULEA UR12, UP0, UR4, UR18, 0xa ;  /* 0x00000012040c7291 */ /* 0x008fe2000f8050ff */
[----:B0-----:R-:W-:-:S03]  /*0090*/  IMAD.SHL.U32 R9, R11, 0x40, RZ ;  /* 0x000000400b097824 */ /* 0x001fc600078e00ff */
[----:B------:R-:W-:Y:S02]  /*00a0*/  UIADD3.X UR13, UPT, UPT, URZ, UR19, URZ, UP0, !UPT ;  /* 0x00000013ff0d7290 */ /* 0x000fe400087fe4ff */
[----:B------:R-:W-:Y:S02]  /*00b0*/  IMAD.U32 R2, RZ, RZ, UR12 ;  /* 0x0000000cff027e24 */ /* 0x000fe4000f8e00ff */
[----:B--2---:R-:W-:Y:S02]  /*00c0*/  IMAD R8, R10, 0x2, R9 ;  /* 0x000000020a087824 */ /* 0x004fe400078e0209 */
[----:B------:R-:W-:-:S03]  /*00d0*/  IMAD.U32 R3, RZ, RZ, UR13 ;  /* 0x0000000dff037e24 */ /* 0x000fc6000f8e00ff */
[----:B------:R-:W-:-:S05]  /*00e0*/  SHF.R.U32.HI R7, RZ, 0x1, R8 ;  /* 0x00000001ff077819 */ /* 0x000fca0000011608 */
[----:B------:R-:W-:-:S06]  /*00f0*/  IMAD.WIDE.U32 R2, R7, 0x4, R2 ;  /* 0x0000000407027825 */ /* 0x000fcc00078e0002 */
[----:B----4-:R-:W2:Y:S01]  /*0100*/  LDG.E R2, desc[UR14][R2.64] ;  /* 0x0000000e02027981 */ /* 0x010ea2000c1e1900 */
[----:B------:R-:W-:Y:S01]  /*0110*/  IADD3 R6, PT, PT, -R10, 0x20, RZ ;  /* 0x000000200a067810 */ /* 0x000fe20007ffe1ff */
[----:B------:R-:W0:Y:S01]  /*0120*/  S2UR UR19, SR_CgaCtaId ;  /* 0x00000000001379c3 */ /* 0x000e220000008800 */
[----:B------:R-:W-:Y:S01]  /*0130*/  UMOV UR18, 0x400 ;  /* 0x0000040000127882 */ /* 0x000fe20000000000 */
[----:B------:R-:W-:Y:S01]  /*0140*/  ULEA UR10, UP0, UR4, UR16, 0x9 ;  /* 0x00000010040a7291 */ /* 0x000fe2000f8048ff */
[----:B------:R-:W-:Y:S01]  /*0150*/  BSSY B0, `(.L_x_42) ;  /* 0x0000057000007945 */ /* 0x000fe20003800000 */
[----:B------:R-:W-:Y:S02]  /*0160*/  UIADD3 UR7, UPT, UPT, UR18, 0x1000, URZ ;  /* 0x0000100012077890 */ /* 0x000fe4000fffe0ff */
[----:B------:R-:W-:Y:S02]  /*0170*/  UIADD3 UR5, UPT, UPT, UR18, 0x1200, URZ ;  /* 0x0000120012057890 */ /* 0x000fe4000fffe0ff */
[----:B------:R-:W-:-:S02]  /*0180*/  UIADD3.X UR11, UPT, UPT, URZ, UR17, URZ, UP0, !UPT ;  /* 0x00000011ff0b7290 */ /* 0x000fc400087fe4ff */
[----:B0-----:R-:W-:Y:S02]  /*0190*/  ULEA UR8, UR19, UR18, 0x18 ;  /* 0x0000001213087291 */ /* 0x001fe4000f8ec0ff */
[----:B------:R-:W-:Y:S02]  /*01a0*/  ULEA UR7, UR19, UR7, 0x18 ;  /* 0x0000000713077291 */ /* 0x000fe4000f8ec0ff */
[----:B------:R-:W-:Y:S02]  /*01b0*/  ULEA UR6, UR19, UR5, 0x18 ;  /* 0x0000000513067291 */ /* 0x000fe4000f8ec0ff */
[----:B------:R-:W-:-:S05]  /*01c0*/  UIADD3 UR5, UPT, UPT, UR18, 0x1300, URZ ;  /* 0x0000130012057890 */ /* 0x000fca000fffe0ff */
[----:B------:R-:W-:Y:S01]  /*01d0*/  STS.U16 [R8+UR7], RZ ;  /* 0x000000ff08007988 */ /* 0x000fe20008000407 */
[----:B--2---:R-:W-:-:S04]  /*01e0*/  PRMT R0, R2, 0x3120, RZ ;  /* 0x0000312002007816 */ /* 0x004fc800000000ff */
[C---:B------:R-:W-:Y:S02]  /*01f0*/  LOP3.LUT R4, R0.reuse, 0x1010101, RZ, 0xc0, !PT ;  /* 0x0101010100047812 */ /* 0x040fe400078ec0ff */
[----:B------:R-:W-:Y:S02]  /*0200*/  LOP3.LUT P2, RZ, R0, 0x1000000, RZ, 0xc0, !PT ;  /* 0x0100000000ff7812 */ /* 0x000fe4000784c0ff */
[----:B------:R-:W-:Y:S02]  /*0210*/  LEA.HI R4, R4, R4, RZ, 0x11 ;  /* 0x0000000404047211 */ /* 0x000fe400078f88ff */
[----:B------:R-:W-:Y:S02]  /*0220*/  LOP3.LUT R0, R0, 0x1, RZ, 0xc0, !PT ;  /* 0x0000000100007812 */ /* 0x000fe400078ec0ff */
[C---:B------:R-:W-:Y:S02]  /*0230*/  LEA.HI R5, R4.reuse, R4, RZ, 0x1a ;  /* 0x0000000404057211 */ /* 0x040fe400078fd0ff */
[----:B------:R-:W-:-:S02]  /*0240*/  LOP3.LUT P1, RZ, R4, 0x300, RZ, 0xc0, !PT ;  /* 0x0000030004ff7812 */ /* 0x000fc4000782c0ff */
[C---:B------:R-:W-:Y:S02]  /*0250*/  LOP3.LUT R12, R5.reuse, 0xf, RZ, 0xc0, !PT ;  /* 0x0000000f050c7812 */ /* 0x040fe400078ec0ff */
[----:B------:R-:W-:Y:S02]  /*0260*/  LOP3.LUT R5, R5, 0x6, RZ, 0xc0, !PT ;  /* 0x0000000605057812 */ /* 0x000fe400078ec0ff */
[----:B------:R-:W-:Y:S01]  /*0270*/  ISETP.NE.AND P0, PT, R12, 0xf, PT ;  /* 0x0000000f0c00780c */ /* 0x000fe20003f05270 */
[----:B------:R-:W-:Y:S01]  /*0280*/  STS.U8 [R7+UR6], R12 ;  /* 0x0000000c07007988 */ /* 0x000fe20008000006 */
[----:B------:R-:W-:Y:S01]  /*0290*/  ISETP.NE.AND P3, PT, R5, 0x6, PT ;  /* 0x000000060500780c */ /* 0x000fe20003f65270 */
[----:B------:R-:W-:-:S05]  /*02a0*/  VIADD R5, R8, 0x1 ;  /* 0x0000000108057836 */ /* 0x000fca0000000000 */
[----:B------:R-:W-:-:S05]  /*02b0*/  SEL R3, R5, 0x400, P1 ;  /* 0x0000040005037807 */ /* 0x000fca0000800000 */
[----:B------:R-:W-:Y:S02]  /*02c0*/  VOTE.ANY R13, PT, P0 ;  /* 0x00000000000d7806 */ /* 0x000fe400000e0100 */
[----:B------:R-:W-:Y:S02]  /*02d0*/  LOP3.LUT P0, RZ, R4, 0x3, RZ, 0xc0, !PT ;  /* 0x0000000304ff7812 */ /* 0x000fe4000780c0ff */
[----:B------:R-:W-:Y:S02]  /*02e0*/  SHF.L.U32 R14, R13, R6, RZ ;  /* 0x000000060d0e7219 */ /* 0x000fe400000006ff */
[----:B------:R-:W-:Y:S02]  /*02f0*/  LEA R4, R8, UR8, 0x1 ;  /* 0x0000000808047c11 */ /* 0x000fe4000f8e08ff */
[----:B------:R-:W0:Y:S02]  /*0300*/  FLO.U32 R2, R14 ;  /* 0x0000000e00027300 */ /* 0x000e2400000e0000 */
[----:B0-----:R-:W-:-:S04]  /*0310*/  IADD3 R2, PT, PT, -R2, 0x1f, RZ ;  /* 0x0000001f02027810 */ /* 0x001fc80007ffe1ff */
[----:B------:R-:W-:Y:S02]  /*0320*/  LOP3.LUT R13, RZ, R2, RZ, 0x33, !PT ;  /* 0x00000002ff0d7212 */ /* 0x000fe400078e33ff */
[----:B------:R-:W-:Y:S02]  /*0330*/  SEL R2, R8, 0x400, P0 ;  /* 0x0000040008027807 */ /* 0x000fe40000000000 */
[----:B------:R-:W-:Y:S02]  /*0340*/  VIADDMNMX R16, R10, R13, RZ, !PT ;  /* 0x0000000d0a107246 */ /* 0x000fe400078001ff */
[----:B------:R-:W-:Y:S02]  /*0350*/  SEL R3, R2, R3, !P3 ;  /* 0x0000000302037207 */ /* 0x000fe40005800000 */
[----:B------:R-:W-:Y:S01]  /*0360*/  ISETP.NE.U32.AND P0, PT, R0, 0x1, PT ;  /* 0x000000010000780c */ /* 0x000fe20003f05070 */
[----:B------:R-:W-:Y:S01]  /*0370*/  IMAD R15, R11, 0x20, R16 ;  /* 0x000000200b0f7824 */ /* 0x000fe200078e0210 */
[----:B------:R-:W-:Y:S01]  /*0380*/  SEL R13, R3, 0x400, P2 ;  /* 0x00000400030d7807 */ /* 0x000fe20001000000 */
[----:B------:R-:W-:Y:S01]  /*0390*/  IMAD R16, R16, 0x2, R9 ;  /* 0x0000000210107824 */ /* 0x000fe200078e0209 */
[----:B------:R-:W-:-:S02]  /*03a0*/  ISETP.NE.AND P0, PT, R10, RZ, !P0 ;  /* 0x000000ff0a00720c */ /* 0x000fc40004705270 */
[----:B------:R-:W-:Y:S01]  /*03b0*/  LEA R15, R15, UR8, 0x2 ;  /* 0x000000080f0f7c11 */ /* 0x000fe2000f8e10ff */
[----:B------:R-:W-:Y:S01]  /*03c0*/  STS [R4], R13 ;  /* 0x0000000d04007388 */ /* 0x000fe20000000800 */
[----:B------:R-:W-:Y:S01]  /*03d0*/  ISETP.NE.AND P3, PT, R10, 0x1f, PT ;  /* 0x0000001f0a00780c */ /* 0x000fe20003f65270 */
[----:B------:R-:W-:Y:S01]  /*03e0*/  ULEA UR8, UR19, UR5, 0x18 ;  /* 0x0000000513087291 */ /* 0x000fe2000f8ec0ff */
[----:B------:R-:W-:Y:S01]  /*03f0*/  ISETP.NE.AND P4, PT, R3, R8, PT ;  /* 0x000000080300720c */ /* 0x000fe20003f85270 */
[----:B------:R-:W0:Y:S02]  /*0400*/  LDS R17, [R15] ;  /* 0x000000000f117984 */ /* 0x000e240000000800 */
[----:B0-----:R-:W-:-:S13]  /*0410*/  ISETP.NE.AND P1, PT, R17, 0x400, PT ;  /* 0x000004001100780c */ /* 0x001fda0003f25270 */
[----:B------:R-:W-:Y:S01]  /*0420*/  @!P1 VIADD R17, R16, 0x2 ;  /* 0x0000000210119836 */ /* 0x000fe20000000000 */
[----:B------:R-:W-:Y:S02]  /*0430*/  ISETP.NE.AND P1, PT, R12, 0xf, PT ;  /* 0x0000000f0c00780c */ /* 0x000fe40003f25270 */
[----:B------:R-:W-:Y:S02]  /*0440*/  LEA R12, R11, UR8, 0x1 ;  /* 0x000000080b0c7c11 */ /* 0x000fe4000f8e08ff */
[----:B------:R-:W-:Y:S02]  /*0450*/  @P0 SEL R3, R17, R3, !P4 ;  /* 0x0000000311030207 */ /* 0x000fe40006000000 */
[----:B------:R-:W-:-:S03]  /*0460*/  ISETP.EQ.AND P1, PT, R14, RZ, !P1 ;  /* 0x000000ff0e00720c */ /* 0x000fc60004f22270 */
[----:B------:R-:W-:-:S05]  /*0470*/  @!P3 VIADD R0, R3, 0x200 ;  /* 0x000002000300b836 */ /* 0x000fca0000000000 */
[----:B------:R-:W-:Y:S02]  /*0480*/  @!P3 SEL R0, R3, R0, P1 ;  /* 0x000000000300b207 */ /* 0x000fe40000800000 */
[----:B------:R-:W-:Y:S02]  /*0490*/  ISETP.NE.AND P1, PT, R2, R8, PT ;  /* 0x000000080200720c */ /* 0x000fe40003f25270 */
[----:B------:R-:W-:Y:S02]  /*04a0*/  @!P3 SEL R13, R0, 0x600, P2 ;  /* 0x00000600000db807 */ /* 0x000fe40001000000 */
[----:B------:R-:W-:Y:S02]  /*04b0*/  ISETP.NE.AND P2, PT, R11, RZ, PT ;  /* 0x000000ff0b00720c */ /* 0x000fe40003f45270 */
[----:B------:R-:W-:Y:S01]  /*04c0*/  @P0 SEL R2, R17, R2, !P1 ;  /* 0x0000000211020207 */ /* 0x000fe20004800000 */
[----:B------:R0:W-:Y:S01]  /*04d0*/  @!P3 STS.U16 [R12], R13 ;  /* 0x0000000d0c00b388 */ /* 0x0001e20000000400 */
[----:B------:R-:W-:Y:S01]  /*04e0*/  LEA R0, R11, UR6, 0x5 ;  /* 0x000000060b007c11 */ /* 0x000fe2000f8e28ff */
[----:B------:R-:W-:Y:S08]  /*04f0*/  BAR.SYNC.DEFER_BLOCKING 0x0 ;  /* 0x0000000000007b1d */ /* 0x000ff00000010000 */
[----:B0-----:R-:W-:Y:S05]  /*0500*/  @!P2 BRA `(.L_x_43) ;  /* 0x00000000006ca947 */ /* 0x001fea0003800000 */
[----:B------:R-:W-:Y:S01]  /*0510*/  LEA R12, R10, UR8, 0x1 ;  /* 0x000000080a0c7c11 */ /* 0x000fe2000f8e08ff */
[----:B------:R-:W-:-:S05]  /*0520*/  UMOV UR4, 0xffffffff ;  /* 0xffffffff00047882 */ /* 0x000fca0000000000 */
[----:B------:R-:W0:Y:S02]  /*0530*/  LDS.U16 R12, [R12] ;  /* 0x000000000c0c7984 */ /* 0x000e240000000400 */
[----:B0-----:R-:W-:-:S04]  /*0540*/  SHF.R.U32.HI R13, RZ, 0x9, R12 ;  /* 0x00000009ff0d7819 */ /* 0x001fc8000001160c */
[----:B------:R-:W-:-:S04]  /*0550*/  LOP3.LUT R13, R13, 0x1, RZ, 0xc0, !PT ;  /* 0x000000010d0d7812 */ /* 0x000fc800078ec0ff */
[----:B------:R-:W-:Y:S01]  /*0560*/  ISETP.NE.U32.AND P0, PT, R13, 0x1, PT ;  /* 0x000000010d00780c */ /* 0x000fe20003f05070 */
[----:B------:R-:W-:-:S12]  /*0570*/  BRA.DIV UR4, `(.L_x_44) ;  /* 0x0000001a04cc7947 */ /* 0x000fd8000b800000 */
[----:B------:R-:W-:-:S07]  /*0580*/  VOTE.ANY R12, PT, !P0 ;  /* 0x00000000000c7806 */ /* 0x000fce00040e0100 */
.L_x_77:
[----:B------:R-:W0:Y:S01]  /*0590*/  LDS.U8 R14, [R0] ;  /* 0x00000000000e7984 */ /* 0x000e220000000000 */
[----:B------:R-:W-:-:S04]  /*05a0*/  IADD3 R13, PT, PT, -R11, 0x20, RZ ;  /* 0x000000200b0d7810 */ /* 0x000fc80007ffe1ff */
[----:B------:R-:W-:-:S06]  /*05b0*/  SHF.L.U32 R12, R12, R13, RZ ;  /* 0x0000000d0c0c7219 */ /* 0x000fcc00000006ff */
[----:B------:R-:W1:Y:S02]  /*05c0*/  FLO.U32 R12, R12 ;  /* 0x0000000c000c7300 */ /* 0x000e6400000e0000 */
[----:B-1----:R-:W-:Y:S02]  /*05d0*/  IADD3 R13, PT, PT, -R12, 0x1f, RZ ;  /* 0x0000001f0c0d7810 */ /* 0x002fe40007ffe1ff */
[----:B0-----:R-:W-:Y:S02]  /*05e0*/  LOP3.LUT P0, RZ, R14, 0x11, RZ, 0xc0, !PT ;  /* 0x000000110eff7812 */ /* 0x001fe4000780c0ff */
[----:B------:R-:W-:-:S04]  /*05f0*/  LOP3.LUT R14, RZ, R13, RZ, 0x33, !PT ;  /* 0x0000000dff0e7212 */ /* 0x000fc800078e33ff */
[----:B------:R-:W-:-:S07]  /*0600*/  VIADDMNMX R14, R11, R14, RZ, !PT ;  /* 0x0000000e0b0e7246 */ /* 0x000fce00078001ff */
[----:B------:R-:W-:Y:S05]  /*0610*/  @!P0 BRA `(.L_x_43) ;  /* 0x0000000000288947 */ /* 0x000fea0003800000 */
[----:B------:R-:W-:Y:S01]  /*0620*/  LEA R12, R14, UR8, 0x1 ;  /* 0x000000080e0c7c11 */ /* 0x000fe2000f8e08ff */
[----:B------:R-:W-:Y:S01]  /*0630*/  IMAD.MOV.U32 R15, RZ, RZ, 0x40 ;  /* 0x00000040ff0f7424 */ /* 0x000fe200078e00ff */
[----:B------:R-:W-:-:S03]  /*0640*/  ISETP.NE.AND P1, PT, R3, R9, PT ;  /* 0x000000090300720c */ /* 0x000fc60003f25270 */
[----:B------:R-:W0:Y:S02]  /*0650*/  LDS.U16 R13, [R12] ;  /* 0x000000000c0d7984 */ /* 0x000e240000000400 */
[----:B0-----:R-:W-:-:S13]  /*0660*/  LOP3.LUT P0, RZ, R13, 0x400, RZ, 0xc0, !PT ;  /* 0x000004000dff7812 */ /* 0x001fda000780c0ff */
[----:B------:R-:W-:Y:S01]  /*0670*/  @P0 IMAD R13, R14, R15, 0x40 ;  /* 0x000000400e0d0424 */ /* 0x000fe200078e020f */
[----:B------:R-:W-:-:S04]  /*0680*/  ISETP.NE.AND P0, PT, R2, R9, PT ;  /* 0x000000090200720c */ /* 0x000fc80003f05270 */
[----:B------:R-:W-:-:S04]  /*0690*/  LOP3.LUT R13, R13, 0x1ff, RZ, 0xc0, !PT ;  /* 0x000001ff0d0d7812 */ /* 0x000fc800078ec0ff */
[C---:B------:R-:W-:Y:S02]  /*06a0*/  SEL R2, R13.reuse, R2, !P0 ;  /* 0x000000020d027207 */ /* 0x040fe40004000000 */
[----:B------:R-:W-:-:S07]  /*06b0*/  SEL R3, R13, R3, !P1 ;  /* 0x000000030d037207 */ /* 0x000fce0004800000 */
.L_x_43:
[----:B------:R-:W-:Y:S05]  /*06c0*/  BSYNC B0 ;  /* 0x0000000000007941 */ /* 0x000fea0003800000 */
.L_x_42:
[----:B------:R-:W-:Y:S01]  /*06d0*/  IMAD.U32 R3, R3, 0x10000, RZ ;  /* 0x0001000003037824 */ /* 0x000fe200078e00ff */
[----:B------:R-:W-:Y:S02]  /*06e0*/  UISETP.GT.U32.AND UP0, UPT, UR21, -0x3, UPT ;  /* 0xfffffffd1500788c */ /* 0x000fe4000bf04070 */
[----:B------:R-:W-:Y:S02]  /*06f0*/  UIADD3 UR4, UPT, UPT, UR18, 0x400, URZ ;  /* 0x0000040012047890 */ /* 0x000fe4000fffe0ff */
[----:B------:R-:W-:Y:S01]  /*0700*/  LOP3.LUT R3, R3, R2, RZ, 0xfc, !PT ;  /* 0x0000000203037212 */ /* 0x000fe200078efcff */
[----:B------:R-:W-:Y:S02]  /*0710*/  UIADD3 UR5, UPT, UPT, UR18, 0xc00, URZ ;  /* 0x00000c0012057890 */ /* 0x000fe4000fffe0ff */
[----:B------:R-:W-:Y:S02]  /*0720*/  ULEA UR4, UR19, UR4, 0x18 ;  /* 0x0000000413047291 */ /* 0x000fe4000f8ec0ff */
[----:B------:R0:W-:Y:S01]  /*0730*/  STS [R4], R3 ;  /* 0x0000000304007388 */ /* 0x0001e20000000800 */
[----:B------:R-:W-:-:S03]  /*0740*/  ULEA UR5, UR19, UR5, 0x18 ;  /* 0x0000000513057291 */ /* 0x000fc6000f8ec0ff */
[----:B------:R-:W-:-:S03]  /*0750*/  LEA R18, R7, UR4, 0x2 ;  /* 0x0000000407127c11 */ /* 0x000fc6000f8e10ff */
[----:B------:R-:W-:Y:S01]  /*0760*/  LEA R17, R7, UR5, 0x2 ;  /* 0x0000000507117c11 */ /* 0x000fe2000f8e10ff */
[----:B------:R-:W-:Y:S06]  /*0770*/  BRA.U UP0, `(.L_x_45) ;  /* 0x0000001900207547 */ /* 0x000fec000b800000 */
[----:B------:R-:W-:Y:S01]  /*0780*/  UIADD3 UR4, UPT, UPT, UR18, 0x800, URZ ;  /* 0x0000080012047890 */ /* 0x000fe2000fffe0ff */
[----:B------:R-:W-:Y:S01]  /*0790*/  IMAD.U32 R14, RZ, RZ, UR21 ;  /* 0x00000015ff0e7e24 */ /* 0x000fe2000f8e00ff */
[----:B------:R-:W-:Y:S01]  /*07a0*/  LEA R16, R8, UR5, 0x1 ;  /* 0x0000000508107c11 */ /* 0x000fe2000f8e08ff */
[----:B------:R-:W-:Y:S01]  /*07b0*/  IMAD.MOV.U32 R15, RZ, RZ, 0x1 ;  /* 0x00000001ff0f7424 */ /* 0x000fe200078e00ff */
[----:B------:R-:W-:Y:S01]  /*07c0*/  ULEA UR4, UR19, UR4, 0x18 ;  /* 0x0000000413047291 */ /* 0x000fe2000f8ec0ff */
[----:B------:R-:W-:-:S05]  /*07d0*/  VIADD R14, R14, 0x1 ;  /* 0x000000010e0e7836 */ /* 0x000fca0000000000 */
[----:B------:R-:W-:Y:S02]  /*07e0*/  LEA R13, R7, UR4, 0x2 ;  /* 0x00000004070d7c11 */ /* 0x000fe4000f8e10ff */
[----:B------:R-:W-:-:S07]  /*07f0*/  LEA R12, R8, UR4, 0x1 ;  /* 0x00000004080c7c11 */ /* 0x000fce000f8e08ff */
.L_x_75:
[----:B------:R-:W-:Y:S01]  /*0800*/  IMAD.U32 R2, RZ, RZ, UR12 ;  /* 0x0000000cff027e24 */ /* 0x000fe2000f8e00ff */
[----:B-123--:R-:W1:Y:S01]  /*0810*/  LDS.U8 R19, [R7+UR6] ;  /* 0x0000000607137984 */ /* 0x00ee620008000000 */
[----:B0-----:R-:W-:Y:S02]  /*0820*/  IMAD.U32 R3, RZ, RZ, UR13 ;  /* 0x0000000dff037e24 */ /* 0x001fe4000f8e00ff */
[----:B------:R-:W-:-:S06]  /*0830*/  IMAD.WIDE.U32 R2, R7, 0x4, R2 ;  /* 0x0000000407027825 */ /* 0x000fcc00078e0002 */
[----:B------:R0:W2:Y:S01]  /*0840*/  LDG.E R2, desc[UR14][R2.64+0x400] ;  /* 0x0004000e02027981 */ /* 0x0000a2000c1e1900 */
[----:B------:R-:W-:Y:S01]  /*0850*/  UMOV UR4, 0xffffffff ;  /* 0xffffffff00047882 */ /* 0x000fe20000000000 */
[C---:B-1----:R-:W-:Y:S02]  /*0860*/  LOP3.LUT P0, RZ, R19.reuse, 0xc, RZ, 0xc0, !PT ;  /* 0x0000000c13ff7812 */ /* 0x042fe4000780c0ff */
[----:B------:R-:W-:-:S04]  /*0870*/  LOP3.LUT P2, RZ, R19, 0x3, RZ, 0xc0, !PT ;  /* 0x0000000313ff7812 */ /* 0x000fc8000784c0ff */
[----:B0-----:R-:W-:Y:S02]  /*0880*/  SEL R3, RZ, 0x1, !P2 ;  /* 0x00000001ff037807 */ /* 0x001fe40005000000 */
[----:B------:R-:W-:-:S05]  /*0890*/  ISETP.NE.AND P2, PT, R10, 0x1f, PT ;  /* 0x0000001f0a00780c */ /* 0x000fca0003f45270 */
[----:B------:R-:W-:-:S05]  /*08a0*/  @P0 VIADD R3, R3, 0x100 ;  /* 0x0000010003030836 */ /* 0x000fca0000000000 */
[----:B------:R0:W-:Y:S01]  /*08b0*/  STS.U16 [R8+UR7], R3 ;  /* 0x0000000308007988 */ /* 0x0001e20008000407 */
[----:B--2---:R-:W-:-:S04]  /*08c0*/  PRMT R20, R2, 0x3120, RZ ;  /* 0x0000312002147816 */ /* 0x004fc800000000ff */
[----:B------:R-:W-:-:S04]  /*08d0*/  LOP3.LUT R20, R20, 0x1010101, RZ, 0xc0, !PT ;  /* 0x0101010114147812 */ /* 0x000fc800078ec0ff */
[----:B------:R-:W-:-:S04]  /*08e0*/  LEA.HI R20, R20, R20, RZ, 0x11 ;  /* 0x0000001414147211 */ /* 0x000fc800078f88ff */
[----:B------:R-:W-:-:S04]  /*08f0*/  LEA.HI R20, R20, R20, RZ, 0x1a ;  /* 0x0000001414147211 */ /* 0x000fc800078fd0ff */
[----:B------:R-:W-:-:S04]  /*0900*/  LOP3.LUT R20, R20, 0xf, RZ, 0xc0, !PT ;  /* 0x0000000f14147812 */ /* 0x000fc800078ec0ff */
[C-C-:B------:R-:W-:Y:S02]  /*0910*/  LOP3.LUT R21, R20.reuse, 0x6, R19.reuse, 0xc8, !PT ;  /* 0x0000000614157812 */ /* 0x140fe400078ec813 */
[C-C-:B------:R-:W-:Y:S02]  /*0920*/  LOP3.LUT P3, RZ, R20.reuse, 0x3, R19.reuse, 0xc8, !PT ;  /* 0x0000000314ff7812 */ /* 0x140fe4000786c813 */
[----:B------:R-:W-:Y:S02]  /*0930*/  LOP3.LUT P4, RZ, R20, 0xc, R19, 0xc8, !PT ;  /* 0x0000000c14ff7812 */ /* 0x000fe4000788c813 */
[----:B------:R-:W-:Y:S02]  /*0940*/  ISETP.NE.AND P1, PT, R21, 0x6, PT ;  /* 0x000000061500780c */ /* 0x000fe40003f25270 */
[----:B------:R-:W-:Y:S02]  /*0950*/  SEL R21, R8, 0x400, P3 ;  /* 0x0000040008157807 */ /* 0x000fe40001800000 */
[----:B------:R-:W-:-:S02]  /*0960*/  SEL R2, R5, 0x400, P4 ;  /* 0x0000040005027807 */ /* 0x000fc40002000000 */
[C-C-:B------:R-:W-:Y:S02]  /*0970*/  LOP3.LUT P3, RZ, R20.reuse, 0x8, R19.reuse, 0xc8, !PT ;  /* 0x0000000814ff7812 */ /* 0x140fe4000786c813 */
[----:B------:R-:W-:Y:S01]  /*0980*/  SEL R23, R21, R2, !P1 ;  /* 0x0000000215177207 */ /* 0x000fe20004800000 */
[----:B------:R-:W-:Y:S01]  /*0990*/  IMAD R2, R19, 0x10, R20 ;  /* 0x0000001013027824 */ /* 0x000fe200078e0214 */
[----:B------:R-:W-:Y:S02]  /*09a0*/  LOP3.LUT R24, R20, 0xf, R19, 0xc8, !PT ;  /* 0x0000000f14187812 */ /* 0x000fe400078ec813 */
[----:B------:R-:W-:Y:S02]  /*09b0*/  SEL R25, R23, 0x400, P3 ;  /* 0x0000040017197807 */ /* 0x000fe40001800000 */
[----:B------:R0:W-:Y:S01]  /*09c0*/  STS.U8 [R7+UR6], R2 ;  /* 0x0000000207007988 */ /* 0x0001e20008000006 */
[----:B------:R-:W-:-:S03]  /*09d0*/  ISETP.NE.AND P0, PT, R24, 0xf, PT ;  /* 0x0000000f1800780c */ /* 0x000fc60003f05270 */
[----:B------:R0:W-:Y:S01]  /*09e0*/  STS [R18], R25 ;  /* 0x0000001912007388 */ /* 0x0001e20000000800 */
[----:B------:R-:W-:Y:S09]  /*09f0*/  BRA.DIV UR4, `(.L_x_46) ;  /* 0x0000001604c87947 */ /* 0x000ff2000b800000 */
[----:B0-----:R-:W-:-:S07]  /*0a00*/  VOTE.ANY R3, PT, P0 ;  /* 0x0000000000037806 */ /* 0x001fce00000e0100 */
.L_x_80:
[----:B------:R-:W0:Y:S01]  /*0a10*/  S2R R2, SR_CgaCtaId ;  /* 0x0000000000027919 */ /* 0x000e220000008800 */
[----:B------:R-:W-:Y:S01]  /*0a20*/  SHF.L.U32 R22, R3, R6, RZ ;  /* 0x0000000603167219 */ /* 0x000fe200000006ff */
[----:B------:R-:W-:Y:S05]  /*0a30*/  WARPSYNC.ALL ;  /* 0x0000000000007948 */ /* 0x000fea0003800000 */
[----:B------:R-:W1:Y:S01]  /*0a40*/  FLO.U32 R3, R22 ;  /* 0x0000001600037300 */ /* 0x000e6200000e0000 */
[----:B------:R-:W-:Y:S01]  /*0a50*/  LOP3.LUT R19, R20, 0x1, R19, 0xc8, !PT ;  /* 0x0000000114137812 */ /* 0x000fe200078ec813 */
[----:B------:R-:W-:Y:S01]  /*0a60*/  BSSY B0, `(.L_x_47) ;  /* 0x000003c000007945 */ /* 0x000fe20003800000 */
[----:B------:R-:W-:-:S02]  /*0a70*/  ISETP.NE.AND P4, PT, R23, R8, PT ;  /* 0x000000081700720c */ /* 0x000fc40003f85270 */
[----:B------:R-:W-:-:S04]  /*0a80*/  ISETP.NE.U32.AND P0, PT, R19, 0x1, PT ;  /* 0x000000011300780c */ /* 0x000fc80003f05070 */
[----:B------:R-:W-:Y:S02]  /*0a90*/  ISETP.NE.AND P0, PT, R10, RZ, !P0 ;  /* 0x000000ff0a00720c */ /* 0x000fe40004705270 */
[----:B-1----:R-:W-:Y:S02]  /*0aa0*/  IADD3 R25, PT, PT, -R3, 0x1f, RZ ;  /* 0x0000001f03197810 */ /* 0x002fe40007ffe1ff */
[----:B------:R-:W-:Y:S02]  /*0ab0*/  MOV R3, 0x400 ;  /* 0x0000040000037802 */ /* 0x000fe40000000f00 */
[----:B------:R-:W-:-:S03]  /*0ac0*/  LOP3.LUT R25, RZ, R25, RZ, 0x33, !PT ;  /* 0x00000019ff197212 */ /* 0x000fc600078e33ff */
[C---:B------:R-:W-:Y:S01]  /*0ad0*/  VIADD R27, R3.reuse, 0x400 ;  /* 0x00000400031b7836 */ /* 0x040fe20000000000 */
[----:B------:R-:W-:Y:S01]  /*0ae0*/  VIADDMNMX R26, R10, R25, RZ, !PT ;  /* 0x000000190a1a7246 */ /* 0x000fe200078001ff */
[----:B------:R-:W-:-:S03]  /*0af0*/  @!P2 VIADD R19, R3, 0x1300 ;  /* 0x000013000313a836 */ /* 0x000fc60000000000 */
[----:B0-----:R-:W-:Y:S01]  /*0b00*/  LEA R25, R2, R27, 0x18 ;  /* 0x0000001b02197211 */ /* 0x001fe200078ec0ff */
[----:B------:R-:W-:Y:S02]  /*0b10*/  IMAD R20, R11, 0x20, R26 ;  /* 0x000000200b147824 */ /* 0x000fe400078e021a */
[----:B------:R-:W-:Y:S02]  /*0b20*/  IMAD R26, R26, 0x2, R9 ;  /* 0x000000021a1a7824 */ /* 0x000fe400078e0209 */
[----:B------:R-:W-:-:S05]  /*0b30*/  IMAD R25, R20, 0x4, R25 ;  /* 0x0000000414197824 */ /* 0x000fca00078e0219 */
[----:B------:R-:W0:Y:S02]  /*0b40*/  LDS R20, [R25] ;  /* 0x0000000019147984 */ /* 0x000e240000000800 */
[----:B0-----:R-:W-:-:S13]  /*0b50*/  ISETP.NE.AND P1, PT, R20, 0x400, PT ;  /* 0x000004001400780c */ /* 0x001fda0003f25270 */
[----:B------:R-:W-:Y:S01]  /*0b60*/  @!P1 VIADD R20, R26, 0x2 ;  /* 0x000000021a149836 */ /* 0x000fe20000000000 */
[----:B------:R-:W-:Y:S02]  /*0b70*/  ISETP.NE.AND P1, PT, R24, 0xf, PT ;  /* 0x0000000f1800780c */ /* 0x000fe40003f25270 */
[----:B------:R-:W-:Y:S02]  /*0b80*/  @!P2 LEA R24, R2, R19, 0x18 ;  /* 0x000000130218a211 */ /* 0x000fe400078ec0ff */
[----:B------:R-:W-:Y:S02]  /*0b90*/  @P0 SEL R23, R20, R23, !P4 ;  /* 0x0000001714170207 */ /* 0x000fe40006000000 */
[----:B------:R-:W-:Y:S01]  /*0ba0*/  ISETP.EQ.AND P1, PT, R22, RZ, !P1 ;  /* 0x000000ff1600720c */ /* 0x000fe20004f22270 */
[----:B------:R-:W-:Y:S02]  /*0bb0*/  @!P2 IMAD R19, R11, 0x2, R24 ;  /* 0x000000020b13a824 */ /* 0x000fe400078e0218 */
[----:B------:R-:W-:-:S05]  /*0bc0*/  @!P2 VIADD R22, R23, 0x200 ;  /* 0x000002001716a836 */ /* 0x000fca0000000000 */
[----:B------:R-:W-:Y:S02]  /*0bd0*/  @!P2 SEL R22, R23, R22, P1 ;  /* 0x000000161716a207 */ /* 0x000fe40000800000 */
[----:B------:R-:W-:Y:S02]  /*0be0*/  ISETP.NE.AND P1, PT, R21, R8, PT ;  /* 0x000000081500720c */ /* 0x000fe40003f25270 */
[----:B------:R-:W-:Y:S02]  /*0bf0*/  @!P2 SEL R22, R22, 0x600, P3 ;  /* 0x000006001616a807 */ /* 0x000fe40001800000 */
[----:B------:R-:W-:-:S03]  /*0c00*/  @P0 SEL R21, R20, R21, !P1 ;  /* 0x0000001514150207 */ /* 0x000fc60004800000 */
[----:B------:R0:W-:Y:S01]  /*0c10*/  @!P2 STS.U16 [R19], R22 ;  /* 0x000000161300a388 */ /* 0x0001e20000000400 */
[----:B------:R-:W-:Y:S01]  /*0c20*/  BAR.SYNC.DEFER_BLOCKING 0x0 ;  /* 0x0000000000007b1d */ /* 0x000fe20000010000 */
[----:B------:R-:W-:-:S13]  /*0c30*/  ISETP.NE.AND P2, PT, R11, RZ, PT ;  /* 0x000000ff0b00720c */ /* 0x000fda0003f45270 */
[----:B0-----:R-:W-:Y:S05]  /*0c40*/  @!P2 BRA `(.L_x_48) ;  /* 0x000000000074a947 */ /* 0x001fea0003800000 */
[----:B------:R-:W-:Y:S01]  /*0c50*/  VIADD R19, R3, 0x1300 ;  /* 0x0000130003137836 */ /* 0x000fe20000000000 */
[----:B------:R-:W-:-:S04]  /*0c60*/  UMOV UR4, 0xffffffff ;  /* 0xffffffff00047882 */ /* 0x000fc80000000000 */
[----:B------:R-:W-:-:S05]  /*0c70*/  LEA R19, R2, R19, 0x18 ;  /* 0x0000001302137211 */ /* 0x000fca00078ec0ff */
[----:B------:R-:W-:-:S05]  /*0c80*/  IMAD R22, R10, 0x2, R19 ;  /* 0x000000020a167824 */ /* 0x000fca00078e0213 */
[----:B------:R-:W0:Y:S02]  /*0c90*/  LDS.U16 R20, [R22] ;  /* 0x0000000016147984 */ /* 0x000e240000000400 */
[----:B0-----:R-:W-:-:S04]  /*0ca0*/  SHF.R.U32.HI R20, RZ, 0x9, R20 ;  /* 0x00000009ff147819 */ /* 0x001fc80000011614 */
[----:B------:R-:W-:-:S04]  /*0cb0*/  LOP3.LUT R20, R20, 0x1, RZ, 0xc0, !PT ;  /* 0x0000000114147812 */ /* 0x000fc800078ec0ff */
[----:B------:R-:W-:Y:S01]  /*0cc0*/  ISETP.NE.U32.AND P0, PT, R20, 0x1, PT ;  /* 0x000000011400780c */ /* 0x000fe20003f05070 */
[----:B------:R-:W-:-:S12]  /*0cd0*/  BRA.DIV UR4, `(.L_x_49) ;  /* 0x0000001604307947 */ /* 0x000fd8000b800000 */
[----:B------:R-:W-:-:S07]  /*0ce0*/  VOTE.ANY R20, PT, !P0 ;  /* 0x0000000000147806 */ /* 0x000fce00040e0100 */
.L_x_82:
[----:B------:R-:W0:Y:S01]  /*0cf0*/  LDS.U8 R24, [R0] ;  /* 0x0000000000187984 */ /* 0x000e220000000000 */
[----:B------:R-:W-:-:S04]  /*0d00*/  IADD3 R25, PT, PT, -R11, 0x20, RZ ;  /* 0x000000200b197810 */ /* 0x000fc80007ffe1ff */
[----:B------:R-:W-:-:S06]  /*0d10*/  SHF.L.U32 R20, R20, R25, RZ ;  /* 0x0000001914147219 */ /* 0x000fcc00000006ff */
[----:B------:R-:W1:Y:S02]  /*0d20*/  FLO.U32 R20, R20 ;  /* 0x0000001400147300 */ /* 0x000e6400000e0000 */
[----:B-1----:R-:W-:-:S04]  /*0d30*/  IADD3 R22, PT, PT, -R20, 0x1f, RZ ;  /* 0x0000001f14167810 */ /* 0x002fc80007ffe1ff */
[----:B------:R-:W-:-:S04]  /*0d40*/  LOP3.LUT R22, RZ, R22, RZ, 0x33, !PT ;  /* 0x00000016ff167212 */ /* 0x000fc800078e33ff */
[----:B------:R-:W-:Y:S02]  /*0d50*/  VIADDMNMX R22, R11, R22, RZ, !PT ;  /* 0x000000160b167246 */ /* 0x000fe400078001ff */
[----:B0-----:R-:W-:-:S13]  /*0d60*/  LOP3.LUT P0, RZ, R24, 0x11, RZ, 0xc0, !PT ;  /* 0x0000001118ff7812 */ /* 0x001fda000780c0ff */
[----:B------:R-:W-:Y:S05]  /*0d70*/  @!P0 BRA `(.L_x_48) ;  /* 0x0000000000288947 */ /* 0x000fea0003800000 */
[----:B------:R-:W-:Y:S01]  /*0d80*/  IMAD R19, R22, 0x2, R19 ;  /* 0x0000000216137824 */ /* 0x000fe200078e0213 */
[----:B------:R-:W-:Y:S01]  /*0d90*/  ISETP.NE.AND P1, PT, R23, R9, PT ;  /* 0x000000091700720c */ /* 0x000fe20003f25270 */
[----:B------:R-:W-:-:S03]  /*0da0*/  IMAD.MOV.U32 R25, RZ, RZ, 0x40 ;  /* 0x00000040ff197424 */ /* 0x000fc600078e00ff */
[----:B------:R-:W0:Y:S02]  /*0db0*/  LDS.U16 R20, [R19] ;  /* 0x0000000013147984 */ /* 0x000e240000000400 */
[----:B0-----:R-:W-:-:S13]  /*0dc0*/  LOP3.LUT P0, RZ, R20, 0x400, RZ, 0xc0, !PT ;  /* 0x0000040014ff7812 */ /* 0x001fda000780c0ff */
[----:B------:R-:W-:Y:S01]  /*0dd0*/  @P0 IMAD R20, R22, R25, 0x40 ;  /* 0x0000004016140424 */ /* 0x000fe200078e0219 */
[----:B------:R-:W-:-:S04]  /*0de0*/  ISETP.NE.AND P0, PT, R21, R9, PT ;  /* 0x000000091500720c */ /* 0x000fc80003f05270 */
[----:B------:R-:W-:-:S04]  /*0df0*/  LOP3.LUT R20, R20, 0x1ff, RZ, 0xc0, !PT ;  /* 0x000001ff14147812 */ /* 0x000fc800078ec0ff */
[C---:B------:R-:W-:Y:S02]  /*0e00*/  SEL R21, R20.reuse, R21, !P0 ;  /* 0x0000001514157207 */ /* 0x040fe40004000000 */
[----:B------:R-:W-:-:S07]  /*0e10*/  SEL R23, R20, R23, !P1 ;  /* 0x0000001714177207 */ /* 0x000fce0004800000 */
.L_x_48:
[----:B------:R-:W-:Y:S05]  /*0e20*/  BSYNC B0 ;  /* 0x0000000000007941 */ /* 0x000fea0003800000 */
.L_x_47:
[----:B------:R-:W-:Y:S01]  /*0e30*/  IMAD.U32 R20, R23, 0x10000, RZ ;  /* 0x0001000017147824 */ /* 0x000fe200078e00ff */
[----:B------:R-:W-:Y:S05]  /*0e40*/  WARPSYNC.ALL ;  /* 0x0000000000007948 */ /* 0x000fea0003800000 */
[----:B------:R-:W-:-:S05]  /*0e50*/  LOP3.LUT R21, R20, R21, RZ, 0xfc, !PT ;  /* 0x0000001514157212 */ /* 0x000fca00078efcff */
[----:B------:R-:W-:Y:S04]  /*0e60*/  STS [R18], R21 ;  /* 0x0000001512007388 */ /* 0x000fe80000000800 */
[----:B------:R-:W0:Y:S02]  /*0e70*/  LDS R20, [R4] ;  /* 0x0000000004147984 */ /* 0x000e240000000800 */
[----:B0-----:R-:W-:-:S05]  /*0e80*/  LOP3.LUT R19, R20, 0x2000200, RZ, 0xfc, !PT ;  /* 0x0200020014137812 */ /* 0x001fca00078efcff */
[----:B------:R-:W-:Y:S01]  /*0e90*/  STS [R4], R19 ;  /* 0x0000001304007388 */ /* 0x000fe20000000800 */
[----:B------:R-:W-:Y:S01]  /*0ea0*/  BAR.SYNC.DEFER_BLOCKING 0x0 ;  /* 0x0000000000007b1d */ /* 0x000fe20000010000 */
[----:B------:R-:W-:Y:S01]  /*0eb0*/  IMAD.SHL.U32 R21, R20, 0x2, RZ ;  /* 0x0000000214157824 */ /* 0x000fe200078e00ff */
[----:B------:R-:W-:-:S04]  /*0ec0*/  SHF.R.U32.HI R20, RZ, 0xf, R20 ;  /* 0x0000000fff147819 */ /* 0x000fc80000011614 */
[----:B------:R-:W0:Y:S04]  /*0ed0*/  LDS.U8 R22, [R8+UR7] ;  /* 0x0000000708167984 */ /* 0x000e280008000000 */
[----:B------:R-:W1:Y:S01]  /*0ee0*/  LDS R19, [R18] ;  /* 0x0000000012137984 */ /* 0x000e620000000800 */
[----:B0-----:R-:W-:Y:S02]  /*0ef0*/  ISETP.NE.AND P0, PT, R22, RZ, PT ;  /* 0x000000ff1600720c */ /* 0x001fe40003f05270 */
[----:B------:R-:W-:Y:S02]  /*0f00*/  LEA R22, R2, R3, 0x18 ;  /* 0x0000000302167211 */ /* 0x000fe400078ec0ff */
[----:B------:R-:W-:-:S05]  /*0f10*/  LOP3.LUT R2, R21, 0x1fffe, RZ, 0xc0, !PT ;  /* 0x0001fffe15027812 */ /* 0x000fca00078ec0ff */
[----:B------:R-:W-:-:S05]  /*0f20*/  IMAD.IADD R2, R22, 0x1, R2 ;  /* 0x0000000116027824 */ /* 0x000fca00078e0202 */
[----:B-1----:R-:W-:Y:S04]  /*0f30*/  @P0 STS.U16 [R2], R19 ;  /* 0x0000001302000388 */ /* 0x002fe80000000400 */
[----:B------:R-:W0:Y:S02]  /*0f40*/  LDS.U8 R3, [R8+UR7+0x1] ;  /* 0x0000010708037984 */ /* 0x000e240008000000 */
[----:B0-----:R-:W-:Y:S02]  /*0f50*/  ISETP.NE.AND P0, PT, R3, RZ, PT ;  /* 0x000000ff0300720c */ /* 0x001fe40003f05270 */
[----:B------:R-:W-:-:S05]  /*0f60*/  LOP3.LUT R3, R20, 0x1fffe, RZ, 0xc0, !PT ;  /* 0x0001fffe14037812 */ /* 0x000fca00078ec0ff */
[----:B------:R-:W-:-:S06]  /*0f70*/  IMAD.IADD R3, R22, 0x1, R3 ;  /* 0x0000000116037824 */ /* 0x000fcc00078e0203 */
[----:B------:R-:W-:-:S05]  /*0f80*/  @P0 SHF.R.U32.HI R20, RZ, 0x10, R19 ;  /* 0x00000010ff140819 */ /* 0x000fca0000011613 */
[----:B------:R0:W-:Y:S01]  /*0f90*/  @P0 STS.U16 [R3], R20 ;  /* 0x0000001403000388 */ /* 0x0001e20000000400 */
[----:B------:R-:W-:Y:S06]  /*0fa0*/  BAR.SYNC.DEFER_BLOCKING 0x0 ;  /* 0x0000000000007b1d */ /* 0x000fec0000010000 */
.L_x_58:
[----:B0-----:R-:W0:Y:S01]  /*0fb0*/  LDS.U8 R20, [R8+UR7] ;  /* 0x0000000708147984 */ /* 0x001e220008000000 */
[----:B------:R-:W-:Y:S01]  /*0fc0*/  BSSY.RECONVERGENT B0, `(.L_x_50) ;  /* 0x0000010000007945 */ /* 0x000fe20003800200 */
[----:B------:R-:W-:Y:S02]  /*0fd0*/  PLOP3.LUT P0, PT, PT, PT, PT, 0x8, 0x80 ;  /* 0x000000000080781c */ /* 0x000fe40003f0e170 */
[----:B0-----:R-:W-:-:S13]  /*0fe0*/  ISETP.NE.AND P1, PT, R20, RZ, PT ;  /* 0x000000ff1400720c */ /* 0x001fda0003f25270 */
[----:B-1----:R-:W-:Y:S05]  /*0ff0*/  @!P1 BRA `(.L_x_51) ;  /* 0x0000000000309947 */ /* 0x002fea0003800000 */
[----:B------:R-:W0:Y:S01]  /*1000*/  LDS.U16 R20, [R2] ;  /* 0x0000000002147984 */ /* 0x000e220000000400 */
[----:B------:R-:W-:-:S04]  /*1010*/  LOP3.LUT R21, R19, 0xffff, RZ, 0xc0, !PT ;  /* 0x0000ffff13157812 */ /* 0x000fc800078ec0ff */
[----:B0-----:R-:W-:-:S13]  /*1020*/  ISETP.GT.U32.AND P0, PT, R21, R20, PT ;  /* 0x000000141500720c */ /* 0x001fda0003f04070 */
[----:B------:R-:W0:Y:S01]  /*1030*/  @P0 S2R R23, SR_CgaCtaId ;  /* 0x0000000000170919 */ /* 0x000e220000008800 */
[----:B------:R-:W-:-:S05]  /*1040*/  @P0 MOV R22, 0x400 ;  /* 0x0000040000160802 */ /* 0x000fca0000000f00 */
[----:B------:R-:W-:-:S05]  /*1050*/  @P0 VIADD R22, R22, 0x400 ;  /* 0x0000040016160836 */ /* 0x000fca0000000000 */
[----:B0-----:R-:W-:Y:S02]  /*1060*/  @P0 LEA R22, R23, R22, 0x18 ;  /* 0x0000001617160211 */ /* 0x001fe400078ec0ff */
[----:B------:R-:W-:-:S03]  /*1070*/  PRMT R23, R20, 0x9910, RZ ;  /* 0x0000991014177816 */ /* 0x000fc600000000ff */
[----:B------:R-:W-:Y:S01]  /*1080*/  @P0 IMAD R21, R21, 0x2, R22 ;  /* 0x0000000215150824 */ /* 0x000fe200078e0216 */
[----:B------:R-:W-:-:S04]  /*1090*/  PRMT R22, R19, 0x9910, RZ ;  /* 0x0000991013167816 */ /* 0x000fc800000000ff */
[----:B------:R0:W-:Y:S01]  /*10a0*/  @P0 STS.U16 [R21], R20 ;  /* 0x0000001415000388 */ /* 0x0001e20000000400 */
[----:B------:R-:W-:-:S13]  /*10b0*/  ISETP.NE.AND P0, PT, R23, R22, PT ;  /* 0x000000161700720c */ /* 0x000fda0003f05270 */
.L_x_51:
[----:B------:R-:W-:Y:S05]  /*10c0*/  BSYNC.RECONVERGENT B0 ;  /* 0x0000000000007941 */ /* 0x000fea0003800200 */
.L_x_50:
[----:B0-----:R-:W0:Y:S01]  /*10d0*/  LDS.U8 R21, [R8+UR7+0x1] ;  /* 0x0000010708157984 */ /* 0x001e220008000000 */
[----:B------:R-:W-:Y:S01]  /*10e0*/  LOP3.LUT P1, RZ, R19, 0xfe00, RZ, 0xc0, !PT ;  /* 0x0000fe0013ff7812 */ /* 0x000fe2000782c0ff */
[----:B------:R-:W-:-:S12]  /*10f0*/  BSSY.RECONVERGENT B0, `(.L_x_52) ;  /* 0x0000010000007945 */ /* 0x000fd80003800200 */
[----:B------:R-:W1:Y:S01]  /*1100*/  @!P1 S2R R20, SR_CgaCtaId ;  /* 0x0000000000149919 */ /* 0x000e620000008800 */
[----:B0-----:R-:W-:Y:S02]  /*1110*/  ISETP.NE.AND P2, PT, R21, RZ, PT ;  /* 0x000000ff1500720c */ /* 0x001fe40003f45270 */
[----:B------:R-:W-:-:S11]  /*1120*/  SEL R21, RZ, 0x1, !P0 ;  /* 0x00000001ff157807 */ /* 0x000fd60004000000 */
[----:B-1----:R-:W-:Y:S05]  /*1130*/  @!P2 BRA `(.L_x_53) ;  /* 0x00000000002ca947 */ /* 0x002fea0003800000 */
[----:B------:R-:W0:Y:S01]  /*1140*/  LDS.U16 R22, [R3] ;  /* 0x0000000003167984 */ /* 0x000e220000000400 */
[----:B------:R-:W-:-:S04]  /*1150*/  SHF.R.U32.HI R25, RZ, 0x10, R19 ;  /* 0x00000010ff197819 */ /* 0x000fc80000011613 */
[----:B0-----:R-:W-:-:S13]  /*1160*/  ISETP.GT.U32.AND P0, PT, R25, R22, PT ;  /* 0x000000161900720c */ /* 0x001fda0003f04070 */
[----:B------:R-:W0:Y:S01]  /*1170*/  @P0 S2R R24, SR_CgaCtaId ;  /* 0x0000000000180919 */ /* 0x000e220000008800 */
[----:B------:R-:W-:-:S05]  /*1180*/  @P0 MOV R23, 0x400 ;  /* 0x0000040000170802 */ /* 0x000fca0000000f00 */
[----:B------:R-:W-:-:S05]  /*1190*/  @P0 VIADD R23, R23, 0x400 ;  /* 0x0000040017170836 */ /* 0x000fca0000000000 */
[----:B0-----:R-:W-:-:S05]  /*11a0*/  @P0 LEA R24, R24, R23, 0x18 ;  /* 0x0000001718180211 */ /* 0x001fca00078ec0ff */
[----:B------:R-:W-:-:S05]  /*11b0*/  @P0 IMAD R23, R25, 0x2, R24 ;  /* 0x0000000219170824 */ /* 0x000fca00078e0218 */
[----:B------:R0:W-:Y:S01]  /*11c0*/  @P0 STS.U16 [R23], R22 ;  /* 0x0000001617000388 */ /* 0x0001e20000000400 */
[----:B------:R-:W-:-:S04]  /*11d0*/  ISETP.NE.AND P0, PT, R25, R22, PT ;  /* 0x000000161900720c */ /* 0x000fc80003f05270 */
[----:B------:R-:W-:-:S09]  /*11e0*/  SEL R21, R21, 0x1, !P0 ;  /* 0x0000000115157807 */ /* 0x000fd20004000000 */
.L_x_53:
[----:B------:R-:W-:Y:S05]  /*11f0*/  BSYNC.RECONVERGENT B0 ;  /* 0x0000000000007941 */ /* 0x000fea0003800200 */
.L_x_52:
[----:B------:R-:W-:Y:S02]  /*1200*/  LOP3.LUT R21, R21, 0xffff, RZ, 0xc0, !PT ;  /* 0x0000ffff15157812 */ /* 0x000fe400078ec0ff */
[----:B0-----:R-:W-:Y:S02]  /*1210*/  @!P1 MOV R22, 0x400 ;  /* 0x0000040000169802 */ /* 0x001fe40000000f00 */
[----:B------:R-:W-:Y:S01]  /*1220*/  ISETP.NE.U32.AND P0, PT, R21, RZ, PT ;  /* 0x000000ff1500720c */ /* 0x000fe20003f05070 */
[----:B------:R-:W-:Y:S02]  /*1230*/  @!P1 IMAD.SHL.U32 R21, R19, 0x2, RZ ;  /* 0x0000000213159824 */ /* 0x000fe400078e00ff */
[----:B------:R-:W-:-:S03]  /*1240*/  @!P1 VIADD R23, R22, 0x400 ;  /* 0x0000040016179836 */ /* 0x000fc60000000000 */
[----:B------:R-:W-:Y:S02]  /*1250*/  @!P1 LOP3.LUT R21, R21, 0x3fe, RZ, 0xc0, !PT ;  /* 0x000003fe15159812 */ /* 0x000fe400078ec0ff */
[----:B------:R-:W-:Y:S02]  /*1260*/  @!P1 LEA R22, R20, R23, 0x18 ;  /* 0x0000001714169211 */ /* 0x000fe400078ec0ff */
[----:B------:R-:W-:-:S03]  /*1270*/  PRMT R20, R19, 0x7610, R20 ;  /* 0x0000761013147816 */ /* 0x000fc60000000014 */
[----:B------:R-:W-:Y:S06]  /*1280*/  BAR.RED.OR.DEFER_BLOCKING 0x0, P0 ;  /* 0x0000000000007b1d */ /* 0x000fec0000014800 */
[----:B------:R-:W0:Y:S01]  /*1290*/  B2R.RESULT RZ, P0 ;  /* 0x0000000000ff731c */ /* 0x000e220000004000 */
[----:B------:R-:W-:-:S05]  /*12a0*/  @!P1 IMAD.IADD R21, R22, 0x1, R21 ;  /* 0x0000000116159824 */ /* 0x000fca00078e0215 */
[----:B------:R-:W1:Y:S02]  /*12b0*/  @!P1 LDS.U16 R20, [R21] ;  /* 0x0000000015149984 */ /* 0x000e640000000400 */
[----:B-1----:R-:W-:-:S04]  /*12c0*/  LOP3.LUT R20, R20, 0xffff, RZ, 0xc0, !PT ;  /* 0x0000ffff14147812 */ /* 0x002fc800078ec0ff */
[----:B------:R-:W-:-:S04]  /*12d0*/  PRMT R22, R19, 0x3254, R20 ;  /* 0x0000325413167816 */ /* 0x000fc80000000014 */
[----:B------:R-:W-:Y:S02]  /*12e0*/  ISETP.GT.U32.AND P1, PT, R22, 0x1ffffff, PT ;  /* 0x01ffffff1600780c */ /* 0x000fe40003f24070 */
[----:B------:R-:W-:-:S11]  /*12f0*/  SHF.R.U32.HI R20, RZ, 0x10, R22 ;  /* 0x00000010ff147819 */ /* 0x000fd60000011616 */
[----:B------:R-:W1:Y:S01]  /*1300*/  @!P1 S2R R24, SR_CgaCtaId ;  /* 0x0000000000189919 */ /* 0x000e620000008800 */
[----:B------:R-:W-:-:S05]  /*1310*/  @!P1 MOV R19, 0x400 ;  /* 0x0000040000139802 */ /* 0x000fca0000000f00 */
[----:B------:R-:W-:-:S05]  /*1320*/  @!P1 VIADD R19, R19, 0x400 ;  /* 0x0000040013139836 */ /* 0x000fca0000000000 */
[----:B-1----:R-:W-:Y:S02]  /*1330*/  @!P1 LEA R23, R24, R19, 0x18 ;  /* 0x0000001318179211 */ /* 0x002fe400078ec0ff */
[----:B------:R-:W-:-:S03]  /*1340*/  PRMT R19, R22, 0x7632, R19 ;  /* 0x0000763216137816 */ /* 0x000fc60000000013 */
[----:B------:R-:W-:-:S05]  /*1350*/  @!P1 IMAD R20, R20, 0x2, R23 ;  /* 0x0000000214149824 */ /* 0x000fca00078e0217 */
[----:B------:R-:W1:Y:S02]  /*1360*/  @!P1 LDS.U16 R19, [R20] ;  /* 0x0000000014139984 */ /* 0x000e640000000400 */
[----:B-1----:R-:W-:-:S04]  /*1370*/  LOP3.LUT R19, R19, 0xffff, RZ, 0xc0, !PT ;  /* 0x0000ffff13137812 */ /* 0x002fc800078ec0ff */
[----:B------:R-:W-:Y:S01]  /*1380*/  PRMT R19, R22, 0x5410, R19 ;  /* 0x0000541016137816 */ /* 0x000fe20000000013 */
[----:B0-----:R-:W-:Y:S06]  /*1390*/  @!P0 BRA `(.L_x_54) ;  /* 0x00000000004c8947 */ /* 0x001fec0003800000 */
[----:B------:R-:W0:Y:S01]  /*13a0*/  LDS.U8 R20, [R8+UR7] ;  /* 0x0000000708147984 */ /* 0x000e220008000000 */
[----:B------:R-:W-:Y:S01]  /*13b0*/  BSSY.RECONVERGENT B0, `(.L_x_55) ;  /* 0x0000007000007945 */ /* 0x000fe20003800200 */
[----:B0-----:R-:W-:-:S13]  /*13c0*/  ISETP.NE.AND P0, PT, R20, RZ, PT ;  /* 0x000000ff1400720c */ /* 0x001fda0003f05270 */
[----:B------:R-:W-:Y:S05]  /*13d0*/  @!P0 BRA `(.L_x_56) ;  /* 0x0000000000108947 */ /* 0x000fea0003800000 */
[----:B------:R-:W0:Y:S01]  /*13e0*/  LDS.U16 R20, [R2] ;  /* 0x0000000002147984 */ /* 0x000e220000000400 */
[----:B------:R-:W-:-:S04]  /*13f0*/  LOP3.LUT R21, R19, 0xffff, RZ, 0xc0, !PT ;  /* 0x0000ffff13157812 */ /* 0x000fc800078ec0ff */
[----:B0-----:R-:W-:-:S13]  /*1400*/  ISETP.GE.U32.AND P0, PT, R21, R20, PT ;  /* 0x000000141500720c */ /* 0x001fda0003f06070 */
[----:B------:R0:W-:Y:S02]  /*1410*/  @!P0 STS.U16 [R2], R19 ;  /* 0x0000001302008388 */ /* 0x0001e40000000400 */
.L_x_56:
[----:B------:R-:W-:Y:S05]  /*1420*/  BSYNC.RECONVERGENT B0 ;  /* 0x0000000000007941 */ /* 0x000fea0003800200 */
.L_x_55:
[----:B------:R-:W1:Y:S02]  /*1430*/  LDS.U8 R20, [R8+UR7+0x1] ;  /* 0x0000010708147984 */ /* 0x000e640008000000 */
[----:B-1----:R-:W-:-:S13]  /*1440*/  ISETP.NE.AND P0, PT, R20, RZ, PT ;  /* 0x000000ff1400720c */ /* 0x002fda0003f05270 */
[----:B------:R-:W-:Y:S05]  /*1450*/  @!P0 BRA `(.L_x_57) ;  /* 0x0000000000108947 */ /* 0x000fea0003800000 */
[----:B------:R-:W1:Y:S01]  /*1460*/  LDS.U16 R20, [R3] ;  /* 0x0000000003147984 */ /* 0x000e620000000400 */
[----:B------:R-:W-:-:S04]  /*1470*/  SHF.R.U32.HI R21, RZ, 0x10, R19 ;  /* 0x00000010ff157819 */ /* 0x000fc80000011613 */
[----:B-1----:R-:W-:-:S13]  /*1480*/  ISETP.GE.U32.AND P0, PT, R21, R20, PT ;  /* 0x000000141500720c */ /* 0x002fda0003f06070 */
[----:B------:R1:W-:Y:S02]  /*1490*/  @!P0 STS.U16 [R3], R21 ;  /* 0x0000001503008388 */ /* 0x0003e40000000400 */
.L_x_57:
[----:B------:R-:W-:Y:S05]  /*14a0*/  WARPSYNC.ALL ;  /* 0x0000000000007948 */ /* 0x000fea0003800000 */
[----:B------:R-:W-:Y:S06]  /*14b0*/  BAR.SYNC.DEFER_BLOCKING 0x0 ;  /* 0x0000000000007b1d */ /* 0x000fec0000010000 */
[----:B------:R-:W-:Y:S05]  /*14c0*/  BRA `(.L_x_58) ;  /* 0xfffffff800b87947 */ /* 0x000fea000383ffff */
.L_x_54:
[----:B------:R-:W-:Y:S01]  /*14d0*/  LOP3.LUT R2, R15, 0x1, RZ, 0xc0, !PT ;  /* 0x000000010f027812 */ /* 0x000fe200078ec0ff */
[----:B------:R0:W-:Y:S03]  /*14e0*/  STS [R18], R19 ;  /* 0x0000001312007388 */ /* 0x0001e60000000800 */
[----:B------:R-:W-:-:S04]  /*14f0*/  ISETP.NE.U32.AND P0, PT, R2, 0x1, PT ;  /* 0x000000010200780c */ /* 0x000fc80003f05070 */
[----:B------:R-:W-:-:S13]  /*1500*/  ISETP.NE.AND P0, PT, R15, 0x1, !P0 ;  /* 0x000000010f00780c */ /* 0x000fda0004705270 */
[----:B0-----:R-:W-:Y:S05]  /*1510*/  @!P0 BRA `(.L_x_59) ;  /* 0x0000000000f08947 */ /* 0x001fea0003800000 */
[----:B------:R-:W0:Y:S01]  /*1520*/  LDS.U16 R3, [R12] ;  /* 0x000000000c037984 */ /* 0x000e220000000400 */
[----:B------:R-:W-:Y:S03]  /*1530*/  BSSY.RECONVERGENT B0, `(.L_x_60) ;  /* 0x000002b000007945 */ /* 0x000fe60003800200 */
[----:B------:R-:W1:Y:S01]  /*1540*/  LDS.U16 R19, [R12+0x2] ;  /* 0x000002000c137984 */ /* 0x000e620000000400 */
[----:B0-----:R-:W-:-:S04]  /*1550*/  LOP3.LUT R20, R3, 0xfe00, RZ, 0xc0, !PT ;  /* 0x0000fe0003147812 */ /* 0x001fc800078ec0ff */
[----:B------:R-:W-:Y:S02]  /*1560*/  PRMT R20, R20, 0x9910, RZ ;  /* 0x0000991014147816 */ /* 0x000fe400000000ff */
[----:B-1----:R-:W-:Y:S02]  /*1570*/  LOP3.LUT R21, R19, 0xfe00, RZ, 0xc0, !PT ;  /* 0x0000fe0013157812 */ /* 0x002fe400078ec0ff */
[----:B------:R-:W-:Y:S02]  /*1580*/  ISETP.NE.AND P1, PT, R20, 0x200, PT ;  /* 0x000002001400780c */ /* 0x000fe40003f25270 */
[----:B------:R-:W-:-:S04]  /*1590*/  PRMT R21, R21, 0x9910, RZ ;  /* 0x0000991015157816 */ /* 0x000fc800000000ff */
[----:B------:R-:W-:-:S07]  /*15a0*/  ISETP.NE.AND P2, PT, R21, 0x200, PT ;  /* 0x000002001500780c */ /* 0x000fce0003f45270 */
[----:B------:R-:W0:Y:S01]  /*15b0*/  @!P1 S2R R23, SR_CgaCtaId ;  /* 0x0000000000179919 */ /* 0x000e220000008800 */
[----:B------:R-:W-:-:S05]  /*15c0*/  @!P1 MOV R20, 0x400 ;  /* 0x0000040000149802 */ /* 0x000fca0000000f00 */
[----:B------:R-:W1:Y:S01]  /*15d0*/  @!P2 S2R R25, SR_CgaCtaId ;  /* 0x000000000019a919 */ /* 0x000e620000008800 */
[----:B------:R-:W-:Y:S01]  /*15e0*/  @!P2 MOV R21, 0x400 ;  /* 0x000004000015a802 */ /* 0x000fe20000000f00 */
[----:B------:R-:W-:Y:S02]  /*15f0*/  @!P1 VIADD R22, R20, 0x800 ;  /* 0x0000080014169836 */ /* 0x000fe40000000000 */
[----:B------:R-:W-:Y:S02]  /*1600*/  @!P1 IMAD.SHL.U32 R20, R3, 0x2, RZ ;  /* 0x0000000203149824 */ /* 0x000fe400078e00ff */
[----:B------:R-:W-:Y:S02]  /*1610*/  @!P2 VIADD R24, R21, 0x800 ;  /* 0x000008001518a836 */ /* 0x000fe40000000000 */
[----:B------:R-:W-:Y:S01]  /*1620*/  @!P2 IMAD.SHL.U32 R21, R19, 0x2, RZ ;  /* 0x000000021315a824 */ /* 0x000fe200078e00ff */
[----:B------:R-:W-:Y:S02]  /*1630*/  @!P1 LOP3.LUT R20, R20, 0x3fe, RZ, 0xc0, !PT ;  /* 0x000003fe14149812 */ /* 0x000fe400078ec0ff */
[----:B0-----:R-:W-:-:S02]  /*1640*/  @!P1 LEA R23, R23, R22, 0x18 ;  /* 0x0000001617179211 */ /* 0x001fc400078ec0ff */
[----:B------:R-:W-:-:S03]  /*1650*/  @!P2 LOP3.LUT R22, R21, 0x3fe, RZ, 0xc0, !PT ;  /* 0x000003fe1516a812 */ /* 0x000fc600078ec0ff */
[--C-:B------:R-:W-:Y:S01]  /*1660*/  @!P1 IMAD.IADD R21, R23, 0x1, R20.reuse ;  /* 0x0000000117159824 */ /* 0x100fe200078e0214 */
[----:B------:R-:W-:Y:S02]  /*1670*/  PRMT R20, R3, 0x7610, R20 ;  /* 0x0000761003147816 */ /* 0x000fe40000000014 */
[----:B-1----:R-:W-:-:S04]  /*1680*/  @!P2 LEA R25, R25, R24, 0x18 ;  /* 0x000000181919a211 */ /* 0x002fc800078ec0ff */
[----:B------:R-:W0:Y:S01]  /*1690*/  @!P1 LDS.U16 R20, [R21] ;  /* 0x0000000015149984 */ /* 0x000e220000000400 */
[--C-:B------:R-:W-:Y:S01]  /*16a0*/  @!P2 IMAD.IADD R23, R25, 0x1, R22.reuse ;  /* 0x000000011917a824 */ /* 0x100fe200078e0216 */
[C---:B------:R-:W-:Y:S02]  /*16b0*/  PRMT R22, R19.reuse, 0x7610, R22 ;  /* 0x0000761013167816 */ /* 0x040fe40000000016 */
[----:B------:R-:W-:-:S04]  /*16c0*/  PRMT R25, R19, 0x7610, R25 ;  /* 0x0000761013197816 */ /* 0x000fc80000000019 */
[----:B------:R-:W1:Y:S01]  /*16d0*/  @!P2 LDS.U16 R22, [R23] ;  /* 0x000000001716a984 */ /* 0x000e620000000400 */
[----:B0-----:R-:W-:Y:S02]  /*16e0*/  LOP3.LUT R24, R20, 0xffff, RZ, 0xc0, !PT ;  /* 0x0000ffff14187812 */ /* 0x001fe400078ec0ff */
[----:B------:R-:W-:Y:S02]  /*16f0*/  PRMT R20, R3, 0x7610, R20 ;  /* 0x0000761003147816 */ /* 0x000fe40000000014 */
[----:B------:R-:W-:Y:S02]  /*1700*/  ISETP.GT.U32.AND P1, PT, R24, 0x1ff, PT ;  /* 0x000001ff1800780c */ /* 0x000fe40003f24070 */
[----:B-1----:R-:W-:-:S04]  /*1710*/  LOP3.LUT R22, R22, 0xffff, RZ, 0xc0, !PT ;  /* 0x0000ffff16167812 */ /* 0x002fc800078ec0ff */
[----:B------:R-:W-:-:S07]  /*1720*/  ISETP.GT.U32.AND P2, PT, R22, 0x1ff, PT ;  /* 0x000001ff1600780c */ /* 0x000fce0003f44070 */
[----:B------:R-:W-:Y:S06]  /*1730*/  @P1 BRA `(.L_x_61) ;  /* 0x0000000000281947 */ /* 0x000fec0003800000 */
[----:B------:R-:W0:Y:S01]  /*1740*/  S2UR UR5, SR_CgaCtaId ;  /* 0x00000000000579c3 */ /* 0x000e220000008800 */
[----:B------:R-:W-:Y:S02]  /*1750*/  UMOV UR4, 0x400 ;  /* 0x0000040000047882 */ /* 0x000fe40000000000 */
[----:B0-----:R-:W-:-:S06]  /*1760*/  ULEA UR4, UR5, UR4, 0x18 ;  /* 0x0000000405047291 */ /* 0x001fcc000f8ec0ff */
[----:B------:R-:W-:-:S06]  /*1770*/  LEA R21, R24, UR4, 0x1 ;  /* 0x0000000418157c11 */ /* 0x000fcc000f8e08ff */
[----:B------:R-:W0:Y:S02]  /*1780*/  LDS.U16 R21, [R21] ;  /* 0x0000000015157984 */ /* 0x000e240000000400 */
[C---:B0-----:R-:W-:Y:S02]  /*1790*/  ISETP.GE.U32.AND P1, PT, R21.reuse, 0x200, PT ;  /* 0x000002001500780c */ /* 0x041fe40003f26070 */
[----:B------:R-:W-:Y:S02]  /*17a0*/  PRMT R20, R21, 0x7610, R20 ;  /* 0x0000761015147816 */ /* 0x000fe40000000014 */
[----:B------:R-:W-:-:S13]  /*17b0*/  ISETP.GE.U32.OR P3, PT, R3, 0x200, !P1 ;  /* 0x000002000300780c */ /* 0x000fda0004f66470 */
[----:B------:R-:W-:-:S04]  /*17c0*/  @!P3 LOP3.LUT R3, R8, 0x200, RZ, 0xfc, !PT ;  /* 0x000002000803b812 */ /* 0x000fc800078efcff */
[----:B------:R-:W-:-:S07]  /*17d0*/  @P1 PRMT R20, R3, 0x7610, R20 ;  /* 0x0000761003141816 */ /* 0x000fce0000000014 */
.L_x_61:
[----:B------:R-:W-:Y:S05]  /*17e0*/  BSYNC.RECONVERGENT B0 ;  /* 0x0000000000007941 */ /* 0x000fea0003800200 */
.L_x_60:
[----:B------:R-:W-:Y:S04]  /*17f0*/  BSSY.RECONVERGENT B0, `(.L_x_62) ;  /* 0x000000c000007945 */ /* 0x000fe80003800200 */
[----:B------:R-:W-:Y:S05]  /*1800*/  @P2 BRA `(.L_x_63) ;  /* 0x0000000000282947 */ /* 0x000fea0003800000 */
        /* <DEDUP_REMOVED lines=10> */
.L_x_63:
[----:B------:R-:W-:Y:S05]  /*18b0*/  BSYNC.RECONVERGENT B0 ;  /* 0x0000000000007941 */ /* 0x000fea0003800200 */
.L_x_62:
[----:B------:R-:W-:Y:S01]  /*18c0*/  PRMT R20, R20, 0x5410, R25 ;  /* 0x0000541014147816 */ /* 0x000fe20000000019 */
[----:B------:R-:W-:Y:S06]  /*18d0*/  BRA `(.L_x_64) ;  /* 0x0000000000047947 */ /* 0x000fec0003800000 */
.L_x_59:
[----:B------:R0:W1:Y:S02]  /*18e0*/  LDS R20, [R4] ;  /* 0x0000000004147984 */ /* 0x0000640000000800 */
.L_x_64:
[----:B-1----:R-:W-:Y:S01]  /*18f0*/  STS [R13], R20 ;  /* 0x000000140d007388 */ /* 0x002fe20000000800 */
[----:B------:R-:W-:Y:S05]  /*1900*/  WARPSYNC.ALL ;  /* 0x0000000000007948 */ /* 0x000fea0003800000 */
[----:B------:R-:W-:Y:S01]  /*1910*/  BAR.SYNC.DEFER_BLOCKING 0x0 ;  /* 0x0000000000007b1d */ /* 0x000fe20000010000 */
[----:B------:R-:W-:-:S05]  /*1920*/  ISETP.GT.U32.AND P1, PT, R15, 0x3, PT ;  /* 0x000000030f00780c */ /* 0x000fca0003f24070 */
[----:B------:R-:W1:Y:S04]  /*1930*/  LDS R3, [R18] ;  /* 0x0000000012037984 */ /* 0x000e680000000800 */
[----:B-1----:R-:W-:Y:S04]  /*1940*/  STS [R4], R3 ;  /* 0x0000000304007388 */ /* 0x002fe80000000800 */
[----:B------:R-:W1:Y:S04]  /*1950*/  @!P1 LDS R22, [R13] ;  /* 0x000000000d169984 */ /* 0x000e680000000800 */
[----:B-1----:R1:W-:Y:S01]  /*1960*/  @!P1 STS [R17], R22 ;  /* 0x0000001611009388 */ /* 0x0023e20000000800 */
[----:B------:R-:W-:Y:S05]  /*1970*/  @!P1 BRA `(.L_x_65) ;  /* 0x0000000000dc9947 */ /* 0x000fea0003800000 */
[----:B------:R-:W-:-:S13]  /*1980*/  ISETP.NE.AND P1, PT, R2, RZ, PT ;  /* 0x000000ff0200720c */ /* 0x000fda0003f25270 */
[----:B------:R-:W-:Y:S05]  /*1990*/  @!P1 BRA `(.L_x_65) ;  /* 0x0000000000d49947 */ /* 0x000fea0003800000 */
[----:B------:R-:W2:Y:S01]  /*19a0*/  LDS.U16 R3, [R16] ;  /* 0x0000000010037984 */ /* 0x000ea20000000400 */
[----:B------:R-:W-:Y:S01]  /*19b0*/  BSSY.RECONVERGENT B0, `(.L_x_66) ;  /* 0x0000017000007945 */ /* 0x000fe20003800200 */
[----:B--2---:R-:W-:-:S13]  /*19c0*/  ISETP.GT.U32.AND P1, PT, R3, 0x1ff, PT ;  /* 0x000001ff0300780c */ /* 0x004fda0003f24070 */
[----:B------:R-:W-:Y:S05]  /*19d0*/  @P1 BRA `(.L_x_67) ;  /* 0x0000000000501947 */ /* 0x000fea0003800000 */
[----:B------:R-:W2:Y:S01]  /*19e0*/  S2UR UR5, SR_CgaCtaId ;  /* 0x00000000000579c3 */ /* 0x000ea20000008800 */
[----:B------:R-:W-:Y:S01]  /*19f0*/  UMOV UR4, 0x400 ;  /* 0x0000040000047882 */ /* 0x000fe20000000000 */
[----:B------:R-:W-:Y:S01]  /*1a00*/  LOP3.LUT R2, R3, 0xffff, RZ, 0xc0, !PT ;  /* 0x0000ffff03027812 */ /* 0x000fe200078ec0ff */
[----:B------:R-:W-:-:S04]  /*1a10*/  UIADD3 UR4, UPT, UPT, UR4, 0x800, URZ ;  /* 0x0000080004047890 */ /* 0x000fc8000fffe0ff */
[----:B--2---:R-:W-:-:S06]  /*1a20*/  ULEA UR4, UR5, UR4, 0x18 ;  /* 0x0000000405047291 */ /* 0x004fcc000f8ec0ff */
[----:B------:R-:W-:-:S06]  /*1a30*/  LEA R2, R2, UR4, 0x1 ;  /* 0x0000000402027c11 */ /* 0x000fcc000f8e08ff */
[----:B------:R-:W2:Y:S02]  /*1a40*/  LDS.U16 R2, [R2] ;  /* 0x0000000002027984 */ /* 0x000ea40000000400 */
[----:B--2---:R-:W-:-:S04]  /*1a50*/  LOP3.LUT R19, R2, 0xfe00, RZ, 0xc0, !PT ;  /* 0x0000fe0002137812 */ /* 0x004fc800078ec0ff */
[----:B------:R-:W-:-:S04]  /*1a60*/  PRMT R19, R19, 0x9910, RZ ;  /* 0x0000991013137816 */ /* 0x000fc800000000ff */
[----:B------:R-:W-:-:S13]  /*1a70*/  ISETP.NE.AND P1, PT, R19, 0x200, PT ;  /* 0x000002001300780c */ /* 0x000fda0003f25270 */
[----:B------:R-:W-:Y:S01]  /*1a80*/  @!P1 IMAD.SHL.U32 R19, R2, 0x2, RZ ;  /* 0x0000000202139824 */ /* 0x000fe200078e00ff */
[----:B------:R-:W-:Y:S02]  /*1a90*/  @!P1 LOP3.LUT R20, R8, 0x8000, RZ, 0xfc, !PT ;  /* 0x0000800008149812 */ /* 0x000fe400078efcff */
[----:B------:R-:W-:Y:S02]  /*1aa0*/  @P1 PRMT R21, R2, 0x9910, RZ ;  /* 0x0000991002151816 */ /* 0x000fe400000000ff */
[----:B------:R-:W-:Y:S02]  /*1ab0*/  @!P1 LOP3.LUT R19, R19, 0x3fe, RZ, 0xc0, !PT ;  /* 0x000003fe13139812 */ /* 0x000fe400078ec0ff */
[----:B------:R-:W-:Y:S02]  /*1ac0*/  ISETP.GE.OR P2, PT, R21, RZ, !P1 ;  /* 0x000000ff1500720c */ /* 0x000fe40004f46670 */
[----:B------:R-:W-:Y:S01]  /*1ad0*/  @!P1 LOP3.LUT R21, R3, 0x8000, RZ, 0xfc, !PT ;  /* 0x0000800003159812 */ /* 0x000fe200078efcff */
[----:B------:R2:W-:Y:S03]  /*1ae0*/  @!P1 STS.U16 [R19+UR4], R20 ;  /* 0x0000001413009988 */ /* 0x0005e60008000404 */
[----:B------:R-:W-:-:S07]  /*1af0*/  @!P1 PRMT R3, R21, 0x7610, R3 ;  /* 0x0000761015039816 */ /* 0x000fce0000000003 */
[----:B------:R-:W-:-:S04]  /*1b00*/  @!P2 LOP3.LUT R2, R3, 0x8000, RZ, 0xfc, !PT ;  /* 0x000080000302a812 */ /* 0x000fc800078efcff */
[----:B--2---:R-:W-:-:S07]  /*1b10*/  @P1 PRMT R3, R2, 0x7610, R3 ;  /* 0x0000761002031816 */ /* 0x004fce0000000003 */
.L_x_67:
[----:B------:R-:W-:Y:S05]  /*1b20*/  BSYNC.RECONVERGENT B0 ;  /* 0x0000000000007941 */ /* 0x000fea0003800200 */
.L_x_66:
[----:B------:R-:W2:Y:S01]  /*1b30*/  LDS.U16 R2, [R16+0x2] ;  /* 0x0000020010027984 */ /* 0x000ea20000000400 */
[----:B------:R-:W-:Y:S03]  /*1b40*/  BSSY.RECONVERGENT B0, `(.L_x_68) ;  /* 0x0000019000007945 */ /* 0x000fe60003800200 */
[----:B------:R3:W-:Y:S01]  /*1b50*/  STS.U16 [R16], R3 ;  /* 0x0000000310007388 */ /* 0x0007e20000000400 */
[C---:B--2---:R-:W-:Y:S02]  /*1b60*/  ISETP.GT.U32.AND P1, PT, R2.reuse, 0x1ff, PT ;  /* 0x000001ff0200780c */ /* 0x044fe40003f24070 */
[----:B------:R-:W-:-:S11]  /*1b70*/  PRMT R19, R2, 0x7610, R19 ;  /* 0x0000761002137816 */ /* 0x000fd60000000013 */
[----:B---3--:R-:W-:Y:S05]  /*1b80*/  @P1 BRA `(.L_x_69) ;  /* 0x0000000000501947 */ /* 0x008fea0003800000 */
        /* <DEDUP_REMOVED lines=10> */
[C---:B------:R-:W-:Y:S01]  /*1c30*/  @!P1 IMAD.SHL.U32 R3, R2.reuse, 0x2, RZ ;  /* 0x0000000202039824 */ /* 0x040fe200078e00ff */
        /* <DEDUP_REMOVED lines=9> */
.L_x_69:
[----:B------:R-:W-:Y:S05]  /*1cd0*/  BSYNC.RECONVERGENT B0 ;  /* 0x0000000000007941 */ /* 0x000fea0003800200 */
.L_x_68:
[----:B------:R2:W-:Y:S02]  /*1ce0*/  STS.U16 [R16+0x2], R19 ;  /* 0x0000021310007388 */ /* 0x0005e40000000400 */
.L_x_65:
[----:B------:R-:W-:Y:S06]  /*1cf0*/  BAR.SYNC.DEFER_BLOCKING 0x0 ;  /* 0x0000000000007b1d */ /* 0x000fec0000010000 */
[----:B------:R-:W-:Y:S05]  /*1d00*/  @!P0 BRA `(.L_x_70) ;  /* 0x0000000000a88947 */ /* 0x000fea0003800000 */
[----:B------:R-:W3:Y:S01]  /*1d10*/  LDS R21, [R13] ;  /* 0x000000000d157984 */ /* 0x000ee20000000800 */
[----:B------:R-:W-:Y:S01]  /*1d20*/  IMAD.U32 R2, RZ, RZ, UR10 ;  /* 0x0000000aff027e24 */ /* 0x000fe2000f8e00ff */
[----:B------:R-:W-:Y:S01]  /*1d30*/  BSSY.RECONVERGENT B0, `(.L_x_71) ;  /* 0x0000016000007945 */ /* 0x000fe20003800200 */
[----:B------:R-:W-:Y:S01]  /*1d40*/  IMAD.U32 R3, RZ, RZ, UR11 ;  /* 0x0000000bff037e24 */ /* 0x000fe2000f8e00ff */
[----:B------:R-:W1:Y:S01]  /*1d50*/  LDS.U16 R20, [R16] ;  /* 0x0000000010147984 */ /* 0x000e620000000400 */
[----:B------:R-:W-:-:S03]  /*1d60*/  IMAD.WIDE.U32 R2, R7, 0x4, R2 ;  /* 0x0000000407027825 */ /* 0x000fc600078e0002 */
[----:B--2---:R-:W2:Y:S04]  /*1d70*/  LDS.U16 R19, [R16+0x2] ;  /* 0x0000020010137984 */ /* 0x004ea80000000400 */
[----:B---3--:R3:W-:Y:S01]  /*1d80*/  STG.E desc[UR14][R2.64], R21 ;  /* 0x0000001502007986 */ /* 0x0087e2000c10190e */
[----:B-1----:R-:W-:-:S04]  /*1d90*/  PRMT R22, R20, 0x9910, RZ ;  /* 0x0000991014167816 */ /* 0x002fc800000000ff */
[----:B------:R-:W-:Y:S02]  /*1da0*/  ISETP.GT.AND P0, PT, R22, -0x1, PT ;  /* 0xffffffff1600780c */ /* 0x000fe40003f04270 */
[----:B--2---:R-:W-:-:S04]  /*1db0*/  PRMT R23, R19, 0x9910, RZ ;  /* 0x0000991013177816 */ /* 0x004fc800000000ff */
[----:B------:R-:W-:Y:S02]  /*1dc0*/  ISETP.GT.AND P1, PT, R23, -0x1, PT ;  /* 0xffffffff1700780c */ /* 0x000fe40003f24270 */
[----:B------:R-:W-:-:S05]  /*1dd0*/  PRMT R23, R20, 0x7610, R23 ;  /* 0x0000761014177816 */ /* 0x000fca0000000017 */
[----:B---3--:R-:W-:Y:S06]  /*1de0*/  @P0 BRA `(.L_x_72) ;  /* 0x0000000000280947 */ /* 0x008fec0003800000 */
[----:B------:R-:W1:Y:S01]  /*1df0*/  S2UR UR5, SR_CgaCtaId ;  /* 0x00000000000579c3 */ /* 0x000e620000008800 */
[----:B------:R-:W-:Y:S01]  /*1e00*/  UMOV UR4, 0x400 ;  /* 0x0000040000047882 */ /* 0x000fe20000000000 */
[----:B------:R-:W-:Y:S01]  /*1e10*/  IMAD.SHL.U32 R23, R23, 0x2, RZ ;  /* 0x0000000217177824 */ /* 0x000fe200078e00ff */
[----:B------:R-:W-:-:S04]  /*1e20*/  UIADD3 UR4, UPT, UPT, UR4, 0x800, URZ ;  /* 0x0000080004047890 */ /* 0x000fc8000fffe0ff */
[----:B------:R-:W-:Y:S01]  /*1e30*/  LOP3.LUT R2, R23, 0x3fe, RZ, 0xc0, !PT ;  /* 0x000003fe17027812 */ /* 0x000fe200078ec0ff */
[----:B-1----:R-:W-:-:S09]  /*1e40*/  ULEA UR4, UR5, UR4, 0x18 ;  /* 0x0000000405047291 */ /* 0x002fd2000f8ec0ff */
[----:B------:R-:W1:Y:S02]  /*1e50*/  LDS.U16 R2, [R2+UR4] ;  /* 0x0000000402027984 */ /* 0x000e640008000400 */
[----:B-1----:R-:W-:-:S04]  /*1e60*/  LOP3.LUT R3, R2, 0x1ff, RZ, 0xc0, !PT ;  /* 0x000001ff02037812 */ /* 0x002fc800078ec0ff */
[----:B------:R-:W-:-:S04]  /*1e70*/  LOP3.LUT R3, R3, 0x200, RZ, 0xfc, !PT ;  /* 0x0000020003037812 */ /* 0x000fc800078efcff */
[----:B------:R-:W-:-:S07]  /*1e80*/  PRMT R23, R3, 0x7610, R23 ;  /* 0x0000761003177816 */ /* 0x000fce0000000017 */
.L_x_72:
[----:B------:R-:W-:Y:S05]  /*1e90*/  BSYNC.RECONVERGENT B0 ;  /* 0x0000000000007941 */ /* 0x000fea0003800200 */
.L_x_71:
[----:B------:R1:W-:Y:S01]  /*1ea0*/  STS.U16 [R16], R23 ;  /* 0x0000001710007388 */ /* 0x0003e20000000400 */
[----:B------:R-:W-:Y:S04]  /*1eb0*/  BSSY.RECONVERGENT B0, `(.L_x_73) ;  /* 0x000000c000007945 */ /* 0x000fe80003800200 */
[----:B------:R-:W-:Y:S05]  /*1ec0*/  @P1 BRA `(.L_x_74) ;  /* 0x0000000000281947 */ /* 0x000fea0003800000 */
[----:B------:R-:W2:Y:S01]  /*1ed0*/  S2UR UR5, SR_CgaCtaId ;  /* 0x00000000000579c3 */ /* 0x000ea20000008800 */
[----:B------:R-:W-:Y:S01]  /*1ee0*/  UMOV UR4, 0x400 ;  /* 0x0000040000047882 */ /* 0x000fe20000000000 */
[----:B------:R-:W-:Y:S01]  /*1ef0*/  IMAD.SHL.U32 R19, R19, 0x2, RZ ;  /* 0x0000000213137824 */ /* 0x000fe200078e00ff */
[----:B------:R-:W-:-:S04]  /*1f00*/  UIADD3 UR4, UPT, UPT, UR4, 0x800, URZ ;  /* 0x0000080004047890 */ /* 0x000fc8000fffe0ff */
[----:B------:R-:W-:Y:S01]  /*1f10*/  LOP3.LUT R2, R19, 0x3fe, RZ, 0xc0, !PT ;  /* 0x000003fe13027812 */ /* 0x000fe200078ec0ff */
[----:B--2---:R-:W-:-:S09]  /*1f20*/  ULEA UR4, UR5, UR4, 0x18 ;  /* 0x0000000405047291 */ /* 0x004fd2000f8ec0ff */
[----:B------:R-:W2:Y:S02]  /*1f30*/  LDS.U16 R2, [R2+UR4] ;  /* 0x0000000402027984 */ /* 0x000ea40008000400 */
[----:B--2---:R-:W-:-:S04]  /*1f40*/  LOP3.LUT R3, R2, 0x1ff, RZ, 0xc0, !PT ;  /* 0x000001ff02037812 */ /* 0x004fc800078ec0ff */
[----:B------:R-:W-:-:S04]  /*1f50*/  LOP3.LUT R3, R3, 0x200, RZ, 0xfc, !PT ;  /* 0x0000020003037812 */ /* 0x000fc800078efcff */
[----:B------:R-:W-:-:S07]  /*1f60*/  PRMT R19, R3, 0x7610, R19 ;  /* 0x0000761003137816 */ /* 0x000fce0000000013 */
.L_x_74:
[----:B------:R-:W-:Y:S05]  /*1f70*/  BSYNC.RECONVERGENT B0 ;  /* 0x0000000000007941 */ /* 0x000fea0003800200 */
.L_x_73:
[----:B------:R3:W-:Y:S01]  /*1f80*/  STS.U16 [R16+0x2], R19 ;  /* 0x0000021310007388 */ /* 0x0007e20000000400 */
[----:B------:R-:W-:-:S04]  /*1f90*/  UIADD3 UR10, UP0, UPT, UR10, 0x400, URZ ;  /* 0x000004000a0a7890 */ /* 0x000fc8000ff1e0ff */
[----:B------:R-:W-:-:S12]  /*1fa0*/  UIADD3.X UR11, UPT, UPT, URZ, UR11, URZ, UP0, !UPT ;  /* 0x0000000bff0b7290 */ /* 0x000fd800087fe4ff */
.L_x_70:
[C---:B------:R-:W-:Y:S01]  /*1fb0*/  ISETP.NE.AND P0, PT, R15.reuse, R14, PT ;  /* 0x0000000e0f00720c */ /* 0x040fe20003f05270 */
[----:B------:R-:W-:Y:S01]  /*1fc0*/  UIADD3 UR12, UP0, UPT, UR12, 0x400, URZ ;  /* 0x000004000c0c7890 */ /* 0x000fe2000ff1e0ff */
[----:B------:R-:W-:-:S03]  /*1fd0*/  VIADD R15, R15, 0x1 ;  /* 0x000000010f0f7836 */ /* 0x000fc60000000000 */
[----:B------:R-:W-:-:S08]  /*1fe0*/  UIADD3.X UR13, UPT, UPT, URZ, UR13, URZ, UP0, !UPT ;  /* 0x0000000dff0d7290 */ /* 0x000fd000087fe4ff */
[----:B------:R-:W-:Y:S05]  /*1ff0*/  @P0 BRA `(.L_x_75) ;  /* 0xffffffe800000947 */ /* 0x000fea000383ffff */
.L_x_45:
[----:B-1----:R-:W1:Y:S01]  /*2000*/  LDS R17, [R17] ;  /* 0x0000000011117984 */ /* 0x002e620000000800 */
[----:B------:R-:W4:Y:S03]  /*2010*/  LDCU.64 UR4, c[0x0][0x390] ;  /* 0x00007200ff0477ac */ /* 0x000f260008000a00 */
[----:B------:R-:W5:Y:S01]  /*2020*/  LDS R5, [R18] ;  /* 0x0000000012057984 */ /* 0x000f620000000800 */
[----:B------:R-:W-:-:S04]  /*2030*/  USHF.L.U32 UR9, UR20, 0xa, URZ ;  /* 0x0000000a14097899 */ /* 0x000fc800080006ff */
[----:B----4-:R-:W-:-:S06]  /*2040*/  UIMAD.WIDE.U32 UR4, UR9, 0x2, UR4 ;  /* 0x00000002090478a5 */ /* 0x010fcc000f8e0004 */
[----:B------:R-:W-:Y:S02]  /*2050*/  IMAD.U32 R2, RZ, RZ, UR4 ;  /* 0x00000004ff027e24 */ /* 0x000fe4000f8e00ff */
[----:B0-----:R-:W-:Y:S02]  /*2060*/  IMAD.U32 R3, RZ, RZ, UR5 ;  /* 0x00000005ff037e24 */ /* 0x001fe4000f8e00ff */
[----:B------:R-:W-:-:S05]  /*2070*/  IMAD.WIDE.U32 R2, R7, 0x4, R2 ;  /* 0x0000000407027825 */ /* 0x000fca00078e0002 */
[----:B-1----:R-:W-:Y:S04]  /*2080*/  STG.E desc[UR14][R2.64], R17 ;  /* 0x0000001102007986 */ /* 0x002fe8000c10190e */
[----:B-----5:R-:W-:Y:S01]  /*2090*/  STG.E desc[UR14][R2.64+0x400], R5 ;  /* 0x0004000502007986 */ /* 0x020fe2000c10190e */
[----:B------:R-:W-:Y:S05]  /*20a0*/  EXIT ;  /* 0x000000000000794d */ /* 0x000fea0003800000 */
.L_x_44:
[----:B------:R-:W-:Y:S01]  /*20b0*/  PLOP3.LUT P0, PT, P0, PT, PT, 0x8, 0x80 ;  /* 0x000000000080781c */ /* 0x000fe2000070e170 */
[----:B------:R-:W-:-:S12]  /*20c0*/  IMAD.MOV.U32 R22, RZ, RZ, -0x1 ;  /* 0xffffffffff167424 */ /* 0x000fd800078e00ff */
[----:B------:R-:W-:Y:S05]  /*20d0*/  WARPSYNC.COLLECTIVE R22, `(.L_x_76) ;  /* 0x0000000016087348 */ /* 0x000fea0003c00000 */
[----:B------:R-:W-:Y:S01]  /*20e0*/  VOTE.ANY R22, PT, P0 ;  /* 0x0000000000167806 */ /* 0x000fe200000e0100 */
[----:B------:R-:W-:Y:S06]  /*20f0*/  ENDCOLLECTIVE ;  /* 0x000000000000791b */ /* 0x000fec0003800000 */
.L_x_76:
[----:B------:R-:W-:Y:S01]  /*2100*/  IMAD.MOV.U32 R12, RZ, RZ, R22 ;  /* 0x000000ffff0c7224 */ /* 0x000fe200078e0016 */
[----:B------:R-:W-:Y:S06]  /*2110*/  BRA `(.L_x_77) ;  /* 0xffffffe4001c7947 */ /* 0x000fec000383ffff */
.L_x_46:
[----:B------:R-:W-:Y:S01]  /*2120*/  BSSY B0, `(.L_x_78) ;  /* 0x0000005000007945 */ /* 0x000fe20003800000 */
[----:B------:R-:W-:-:S07]  /*2130*/  IMAD.MOV.U32 R22, RZ, RZ, -0x1 ;  /* 0xffffffffff167424 */ /* 0x000fce00078e00ff */
[----:B0-----:R-:W-:Y:S05]  /*2140*/  WARPSYNC.COLLECTIVE R22, `(.L_x_79) ;  /* 0x0000000016087348 */ /* 0x001fea0003c00000 */
[----:B------:R-:W-:Y:S01]  /*2150*/  VOTE.ANY R22, PT, P0 ;  /* 0x0000000000167806 */ /* 0x000fe200000e0100 */
[----:B0-----:R-:W-:Y:S06]  /*2160*/  ENDCOLLECTIVE ;  /* 0x000000000000791b */ /* 0x001fec0003800000 */
.L_x_79:
[----:B------:R-:W-:Y:S05]  /*2170*/  BSYNC B0 ;  /* 0x0000000000007941 */ /* 0x000fea0003800000 */
.L_x_78:
[----:B------:R-:W-:Y:S01]  /*2180*/  IMAD.MOV.U32 R3, RZ, RZ, R22 ;  /* 0x000000ffff037224 */ /* 0x000fe200078e0016 */
[----:B------:R-:W-:Y:S06]  /*2190*/  BRA `(.L_x_80) ;  /* 0xffffffe8001c7947 */ /* 0x000fec000383ffff */
.L_x_49:
[----:B------:R-:W-:Y:S01]  /*21a0*/  PLOP3.LUT P0, PT, P0, PT, PT, 0x8, 0x80 ;  /* 0x000000000080781c */ /* 0x000fe2000070e170 */
[----:B------:R-:W-:-:S12]  /*21b0*/  IMAD.MOV.U32 R22, RZ, RZ, -0x1 ;  /* 0xffffffffff167424 */ /* 0x000fd800078e00ff */
[----:B------:R-:W-:Y:S05]  /*21c0*/  WARPSYNC.COLLECTIVE R22, `(.L_x_81) ;  /* 0x0000000016087348 */ /* 0x000fea0003c00000 */
[----:B------:R-:W-:Y:S01]  /*21d0*/  VOTE.ANY R22, PT, P0 ;  /* 0x0000000000167806 */ /* 0x000fe200000e0100 */
[----:B------:R-:W-:Y:S06]  /*21e0*/  ENDCOLLECTIVE ;  /* 0x000000000000791b */ /* 0x000fec0003800000 */
.L_x_81:
[----:B------:R-:W-:Y:S01]  /*21f0*/  IMAD.MOV.U32 R20, RZ, RZ, R22 ;  /* 0x000000ffff147224 */ /* 0x000fe200078e0016 */
[----:B------:R-:W-:Y:S06]  /*2200*/  BRA `(.L_x_82) ;  /* 0xffffffe800b87947 */ /* 0x000fec000383ffff */
.L_x_83:
        /* <DEDUP_REMOVED lines=15> */
.L_x_86:


//--------------------- .nv.shared._Z10pass3_1024PtS_S_Pjj --------------------------
	.section	.nv.shared._Z10pass3_1024PtS_S_Pjj,"aw",@nobits
	.sectionflags	@""
	.align	2
.nv.shared._Z10pass3_1024PtS_S_Pjj:
	.zero		5120


//--------------------- .nv.shared.reserved.0     --------------------------
	.section	.nv.shared.reserved.0,"aw",@nobits
	.weak		__nv_reservedSMEM_offset_0_alias
	.size		__nv_reservedSMEM_offset_0_alias, 0, 64
	.other		__nv_reservedSMEM_offset_0_alias,@"STO_CUDA_RESERVED_SHARED STV_DEFAULT"
__nv_reservedSMEM_offset_0_alias:
	.zero		0
	.zero		64


//--------------------- .nv.shared._Z10pass2_1024PtPjjj --------------------------
	.section	.nv.shared._Z10pass2_1024PtPjjj,"aw",@nobits
	.sectionflags	@""
	.align	4
.nv.shared._Z10pass2_1024PtPjjj:
	.zero		7172


//--------------------- .nv.shared._Z10pass1_1024PtPhS_S_jS_ --------------------------
	.section	.nv.shared._Z10pass1_1024PtPhS_S_jS_,"aw",@nobits
	.sectionflags	@""
	.align	4
.nv.shared._Z10pass1_1024PtPhS_S_jS_:
	.zero		5952


//--------------------- .nv.constant0._Z10pass3_1024PtS_S_Pjj --------------------------
	.section	.nv.constant0._Z10pass3_1024PtS_S_Pjj,"a",@progbits
	.sectionflags	@""
	.align	4
.nv.constant0._Z10pass3_1024PtS_S_Pjj:
	.zero		932


//--------------------- .nv.constant0._Z10pass2_1024PtPjjj --------------------------
	.section	.nv.constant0._Z10pass2_1024PtPjjj,"a",@progbits
	.sectionflags	@""
	.align	4
.nv.constant0._Z10pass2_1024PtPjjj:
	.zero		920


//--------------------- .nv.constant0._Z10pass1_1024PtPhS_S_jS_ --------------------------
	.section	.nv.constant0._Z10pass1_1024PtPhS_S_jS_,"a",@progbits
	.sectionflags	@""
	.align	4
.nv.constant0._Z10pass1_1024PtPhS_S_jS_:
	.zero		944


//--------------------- SYMBOLS --------------------------

	.type		.nv.reservedSmem.offset0,@object
	.size		.nv.reservedSmem.offset0,0x4
	.type		.nv.reservedSmem.cap,@object
	.size		.nv.reservedSmem.cap,0x4
